//
// Generated by NVIDIA NVVM Compiler
//
// Compiler Build ID: CL-36424714
// Cuda compilation tools, release 13.0, V13.0.88
// Based on NVVM 20.0.0
//

.version 9.0
.target sm_100
.address_size 64

	// .globl	adam_step_kernel

.visible .entry adam_step_kernel(
	.param .u64 .ptr .align 1 adam_step_kernel_param_0,
	.param .u64 .ptr .align 1 adam_step_kernel_param_1,
	.param .u64 .ptr .align 1 adam_step_kernel_param_2,
	.param .u64 .ptr .align 1 adam_step_kernel_param_3,
	.param .f32 adam_step_kernel_param_4,
	.param .f32 adam_step_kernel_param_5,
	.param .f32 adam_step_kernel_param_6,
	.param .f32 adam_step_kernel_param_7,
	.param .u32 adam_step_kernel_param_8,
	.param .u32 adam_step_kernel_param_9
)
{
	.reg .pred 	%p<42>;
	.reg .b32 	%r<35>;
	.reg .b32 	%f<165>;
	.reg .b64 	%rd<14>;

	ld.param.u64 	%rd4, [adam_step_kernel_param_0];
	ld.param.u64 	%rd5, [adam_step_kernel_param_1];
	ld.param.u64 	%rd6, [adam_step_kernel_param_2];
	ld.param.u64 	%rd7, [adam_step_kernel_param_3];
	ld.param.f32 	%f20, [adam_step_kernel_param_4];
	ld.param.f32 	%f21, [adam_step_kernel_param_5];
	ld.param.f32 	%f22, [adam_step_kernel_param_6];
	ld.param.f32 	%f23, [adam_step_kernel_param_7];
	ld.param.u32 	%r2, [adam_step_kernel_param_8];
	ld.param.u32 	%r3, [adam_step_kernel_param_9];
	mov.u32 	%r4, %ctaid.x;
	mov.u32 	%r5, %ntid.x;
	mov.u32 	%r6, %tid.x;
	mad.lo.s32 	%r1, %r4, %r5, %r6;
	setp.ge.s32 	%p1, %r1, %r3;
	mov.f32 	%f163, 0f3F800000;
	@%p1 bra 	$L__BB0_18;
	cvta.to.global.u64 	%rd8, %rd4;
	cvta.to.global.u64 	%rd9, %rd5;
	cvta.to.global.u64 	%rd10, %rd6;
	cvta.to.global.u64 	%rd11, %rd7;
	mul.wide.s32 	%rd12, %r1, 4;
	add.s64 	%rd1, %rd8, %rd12;
	ld.global.f32 	%f1, [%rd1];
	add.s64 	%rd13, %rd9, %rd12;
	ld.global.f32 	%f25, [%rd13];
	add.s64 	%rd2, %rd10, %rd12;
	ld.global.f32 	%f26, [%rd2];
	add.s64 	%rd3, %rd11, %rd12;
	ld.global.f32 	%f27, [%rd3];
	mul.f32 	%f28, %f21, %f26;
	mov.f32 	%f24, 0f3F800000;
	sub.f32 	%f29, %f24, %f21;
	fma.rn.f32 	%f2, %f29, %f25, %f28;
	mul.f32 	%f30, %f22, %f27;
	sub.f32 	%f31, %f24, %f22;
	mul.f32 	%f32, %f25, %f25;
	fma.rn.f32 	%f3, %f31, %f32, %f30;
	cvt.rn.f32.s32 	%f4, %r2;
	mul.f32 	%f33, %f4, 0f3F000000;
	cvt.rzi.f32.f32 	%f34, %f33;
	add.f32 	%f35, %f34, %f34;
	sub.f32 	%f36, %f4, %f35;
	abs.f32 	%f5, %f36;
	abs.f32 	%f6, %f21;
	setp.lt.f32 	%p2, %f6, 0f00800000;
	mul.f32 	%f37, %f6, 0f4B800000;
	selp.f32 	%f38, %f37, %f6, %p2;
	selp.f32 	%f39, 0fC1C00000, 0f00000000, %p2;
	mov.b32 	%r7, %f38;
	add.s32 	%r8, %r7, -1060439283;
	and.b32  	%r9, %r8, -8388608;
	sub.s32 	%r10, %r7, %r9;
	mov.b32 	%f40, %r10;
	cvt.rn.f32.s32 	%f41, %r9;
	fma.rn.f32 	%f42, %f41, 0f34000000, %f39;
	add.f32 	%f43, %f40, 0fBF800000;
	add.f32 	%f44, %f40, 0f3F800000;
	rcp.approx.ftz.f32 	%f45, %f44;
	add.f32 	%f46, %f43, %f43;
	mul.f32 	%f47, %f46, %f45;
	mul.f32 	%f48, %f47, %f47;
	sub.f32 	%f49, %f43, %f47;
	add.f32 	%f50, %f49, %f49;
	neg.f32 	%f51, %f47;
	fma.rn.f32 	%f52, %f51, %f43, %f50;
	mul.rn.f32 	%f53, %f45, %f52;
	fma.rn.f32 	%f54, %f48, 0f3A2C32E4, 0f3B52E7DB;
	fma.rn.f32 	%f55, %f54, %f48, 0f3C93BB73;
	fma.rn.f32 	%f56, %f55, %f48, 0f3DF6384F;
	mul.rn.f32 	%f57, %f56, %f48;
	fma.rn.f32 	%f58, %f47, 0f3FB8AA3B, %f42;
	sub.f32 	%f59, %f42, %f58;
	fma.rn.f32 	%f60, %f47, 0f3FB8AA3B, %f59;
	fma.rn.f32 	%f61, %f53, 0f3FB8AA3B, %f60;
	fma.rn.f32 	%f62, %f47, 0f32A55E34, %f61;
	mul.f32 	%f63, %f57, 0f40400000;
	fma.rn.f32 	%f64, %f63, %f53, %f62;
	fma.rn.f32 	%f65, %f57, %f47, %f64;
	add.rn.f32 	%f66, %f58, %f65;
	neg.f32 	%f67, %f58;
	add.rn.f32 	%f68, %f66, %f67;
	neg.f32 	%f69, %f68;
	add.rn.f32 	%f70, %f65, %f69;
	mul.rn.f32 	%f71, %f66, %f4;
	neg.f32 	%f72, %f71;
	fma.rn.f32 	%f73, %f66, %f4, %f72;
	fma.rn.f32 	%f74, %f70, %f4, %f73;
	cvt.rni.f32.f32 	%f75, %f71;
	sub.f32 	%f76, %f71, %f75;
	add.f32 	%f77, %f76, %f74;
	fma.rn.f32 	%f78, %f77, 0f391FCB8E, 0f3AAF85ED;
	fma.rn.f32 	%f79, %f78, %f77, 0f3C1D9856;
	fma.rn.f32 	%f80, %f79, %f77, 0f3D6357BB;
	fma.rn.f32 	%f81, %f80, %f77, 0f3E75FDEC;
	fma.rn.f32 	%f82, %f81, %f77, 0f3F317218;
	fma.rn.f32 	%f83, %f82, %f77, 0f3F800000;
	cvt.rzi.s32.f32 	%r11, %f75;
	setp.gt.f32 	%p3, %f75, 0f00000000;
	selp.b32 	%r12, 0, -2097152000, %p3;
	add.s32 	%r13, %r12, 2130706432;
	mov.b32 	%f84, %r13;
	mul.f32 	%f85, %f83, %f84;
	shl.b32 	%r14, %r11, 23;
	sub.s32 	%r15, %r14, %r12;
	mov.b32 	%f86, %r15;
	mul.f32 	%f87, %f85, %f86;
	abs.f32 	%f88, %f71;
	setp.gt.f32 	%p4, %f88, 0f43180000;
	setp.lt.f32 	%p5, %f71, 0f00000000;
	selp.f32 	%f89, 0f00000000, 0f7F800000, %p5;
	selp.f32 	%f7, %f89, %f87, %p4;
	setp.eq.f32 	%p6, %f21, 0f3F800000;
	setp.eq.s32 	%p7, %r2, 0;
	or.pred  	%p8, %p6, %p7;
	@%p8 bra 	$L__BB0_9;
	setp.num.f32 	%p9, %f6, %f6;
	abs.f32 	%f90, %f4;
	setp.num.f32 	%p10, %f90, %f90;
	and.pred  	%p11, %p9, %p10;
	@%p11 bra 	$L__BB0_4;
	add.rn.f32 	%f163, %f21, %f4;
	bra.uni 	$L__BB0_9;
$L__BB0_4:
	setp.neu.f32 	%p12, %f21, 0f00000000;
	setp.neu.f32 	%p13, %f6, 0f7F800000;
	and.pred  	%p14, %p12, %p13;
	@%p14 bra 	$L__BB0_6;
	setp.neu.f32 	%p20, %f5, 0f3F800000;
	add.f32 	%f93, %f21, %f21;
	mov.b32 	%r16, %f93;
	setp.lt.s32 	%p21, %r2, 0;
	xor.b32  	%r17, %r16, 2139095040;
	selp.b32 	%r18, %r17, %r16, %p21;
	and.b32  	%r19, %r18, 2147483647;
	selp.b32 	%r20, %r19, %r18, %p20;
	mov.b32 	%f163, %r20;
	bra.uni 	$L__BB0_9;
$L__BB0_6:
	setp.eq.f32 	%p15, %f21, 0fBF800000;
	setp.eq.f32 	%p16, %f90, 0f7F800000;
	and.pred  	%p17, %p15, %p16;
	@%p17 bra 	$L__BB0_9;
	setp.geu.f32 	%p18, %f21, 0f00000000;
	mov.f32 	%f163, %f7;
	@%p18 bra 	$L__BB0_9;
	setp.neu.f32 	%p19, %f5, 0f3F800000;
	neg.f32 	%f92, %f7;
	selp.f32 	%f163, %f7, %f92, %p19;
$L__BB0_9:
	setp.eq.s32 	%p22, %r2, 0;
	abs.f32 	%f13, %f22;
	setp.lt.f32 	%p23, %f13, 0f00800000;
	mul.f32 	%f95, %f13, 0f4B800000;
	selp.f32 	%f96, %f95, %f13, %p23;
	selp.f32 	%f97, 0fC1C00000, 0f00000000, %p23;
	mov.b32 	%r21, %f96;
	add.s32 	%r22, %r21, -1060439283;
	and.b32  	%r23, %r22, -8388608;
	sub.s32 	%r24, %r21, %r23;
	mov.b32 	%f98, %r24;
	cvt.rn.f32.s32 	%f99, %r23;
	fma.rn.f32 	%f100, %f99, 0f34000000, %f97;
	add.f32 	%f101, %f98, 0fBF800000;
	add.f32 	%f102, %f98, 0f3F800000;
	rcp.approx.ftz.f32 	%f103, %f102;
	add.f32 	%f104, %f101, %f101;
	mul.f32 	%f105, %f104, %f103;
	mul.f32 	%f106, %f105, %f105;
	sub.f32 	%f107, %f101, %f105;
	add.f32 	%f108, %f107, %f107;
	neg.f32 	%f109, %f105;
	fma.rn.f32 	%f110, %f109, %f101, %f108;
	mul.rn.f32 	%f111, %f103, %f110;
	fma.rn.f32 	%f112, %f106, 0f3A2C32E4, 0f3B52E7DB;
	fma.rn.f32 	%f113, %f112, %f106, 0f3C93BB73;
	fma.rn.f32 	%f114, %f113, %f106, 0f3DF6384F;
	mul.rn.f32 	%f115, %f114, %f106;
	fma.rn.f32 	%f116, %f105, 0f3FB8AA3B, %f100;
	sub.f32 	%f117, %f100, %f116;
	fma.rn.f32 	%f118, %f105, 0f3FB8AA3B, %f117;
	fma.rn.f32 	%f119, %f111, 0f3FB8AA3B, %f118;
	fma.rn.f32 	%f120, %f105, 0f32A55E34, %f119;
	mul.f32 	%f121, %f115, 0f40400000;
	fma.rn.f32 	%f122, %f121, %f111, %f120;
	fma.rn.f32 	%f123, %f115, %f105, %f122;
	add.rn.f32 	%f124, %f116, %f123;
	neg.f32 	%f125, %f116;
	add.rn.f32 	%f126, %f124, %f125;
	neg.f32 	%f127, %f126;
	add.rn.f32 	%f128, %f123, %f127;
	mul.rn.f32 	%f129, %f124, %f4;
	neg.f32 	%f130, %f129;
	fma.rn.f32 	%f131, %f124, %f4, %f130;
	fma.rn.f32 	%f132, %f128, %f4, %f131;
	cvt.rni.f32.f32 	%f133, %f129;
	sub.f32 	%f134, %f129, %f133;
	add.f32 	%f135, %f134, %f132;
	fma.rn.f32 	%f136, %f135, 0f391FCB8E, 0f3AAF85ED;
	fma.rn.f32 	%f137, %f136, %f135, 0f3C1D9856;
	fma.rn.f32 	%f138, %f137, %f135, 0f3D6357BB;
	fma.rn.f32 	%f139, %f138, %f135, 0f3E75FDEC;
	fma.rn.f32 	%f140, %f139, %f135, 0f3F317218;
	fma.rn.f32 	%f141, %f140, %f135, 0f3F800000;
	cvt.rzi.s32.f32 	%r25, %f133;
	setp.gt.f32 	%p24, %f133, 0f00000000;
	selp.b32 	%r26, 0, -2097152000, %p24;
	add.s32 	%r27, %r26, 2130706432;
	mov.b32 	%f142, %r27;
	mul.f32 	%f143, %f141, %f142;
	shl.b32 	%r28, %r25, 23;
	sub.s32 	%r29, %r28, %r26;
	mov.b32 	%f144, %r29;
	mul.f32 	%f145, %f143, %f144;
	abs.f32 	%f146, %f129;
	setp.gt.f32 	%p25, %f146, 0f43180000;
	setp.lt.f32 	%p26, %f129, 0f00000000;
	selp.f32 	%f147, 0f00000000, 0f7F800000, %p26;
	selp.f32 	%f14, %f147, %f145, %p25;
	setp.eq.f32 	%p27, %f22, 0f3F800000;
	or.pred  	%p28, %p27, %p22;
	mov.f32 	%f164, 0f3F800000;
	@%p28 bra 	$L__BB0_17;
	setp.num.f32 	%p29, %f13, %f13;
	abs.f32 	%f148, %f4;
	setp.num.f32 	%p30, %f148, %f148;
	and.pred  	%p31, %p29, %p30;
	@%p31 bra 	$L__BB0_12;
	add.rn.f32 	%f164, %f22, %f4;
	bra.uni 	$L__BB0_17;
$L__BB0_12:
	setp.neu.f32 	%p32, %f22, 0f00000000;
	setp.neu.f32 	%p33, %f13, 0f7F800000;
	and.pred  	%p34, %p32, %p33;
	@%p34 bra 	$L__BB0_14;
	setp.neu.f32 	%p40, %f5, 0f3F800000;
	add.f32 	%f151, %f22, %f22;
	mov.b32 	%r30, %f151;
	setp.lt.s32 	%p41, %r2, 0;
	xor.b32  	%r31, %r30, 2139095040;
	selp.b32 	%r32, %r31, %r30, %p41;
	and.b32  	%r33, %r32, 2147483647;
	selp.b32 	%r34, %r33, %r32, %p40;
	mov.b32 	%f164, %r34;
	bra.uni 	$L__BB0_17;
$L__BB0_14:
	setp.eq.f32 	%p35, %f22, 0fBF800000;
	setp.eq.f32 	%p36, %f148, 0f7F800000;
	and.pred  	%p37, %p35, %p36;
	@%p37 bra 	$L__BB0_17;
	setp.geu.f32 	%p38, %f22, 0f00000000;
	mov.f32 	%f164, %f14;
	@%p38 bra 	$L__BB0_17;
	setp.neu.f32 	%p39, %f5, 0f3F800000;
	neg.f32 	%f150, %f14;
	selp.f32 	%f164, %f14, %f150, %p39;
$L__BB0_17:
	mov.f32 	%f152, 0f3F800000;
	sub.f32 	%f153, %f152, %f163;
	div.rn.f32 	%f154, %f2, %f153;
	sub.f32 	%f155, %f152, %f164;
	div.rn.f32 	%f156, %f3, %f155;
	mul.f32 	%f157, %f20, %f154;
	sqrt.rn.f32 	%f158, %f156;
	add.f32 	%f159, %f23, %f158;
	div.rn.f32 	%f160, %f157, %f159;
	sub.f32 	%f161, %f1, %f160;
	st.global.f32 	[%rd1], %f161;
	st.global.f32 	[%rd2], %f2;
	st.global.f32 	[%rd3], %f3;
$L__BB0_18:
	ret;

}
	// .globl	momentum_sgd_step_kernel
.visible .entry momentum_sgd_step_kernel(
	.param .u64 .ptr .align 1 momentum_sgd_step_kernel_param_0,
	.param .u64 .ptr .align 1 momentum_sgd_step_kernel_param_1,
	.param .u64 .ptr .align 1 momentum_sgd_step_kernel_param_2,
	.param .f32 momentum_sgd_step_kernel_param_3,
	.param .f32 momentum_sgd_step_kernel_param_4,
	.param .u32 momentum_sgd_step_kernel_param_5
)
{
	.reg .pred 	%p<2>;
	.reg .b32 	%r<6>;
	.reg .b32 	%f<9>;
	.reg .b64 	%rd<11>;

	ld.param.u64 	%rd1, [momentum_sgd_step_kernel_param_0];
	ld.param.u64 	%rd2, [momentum_sgd_step_kernel_param_1];
	ld.param.u64 	%rd3, [momentum_sgd_step_kernel_param_2];
	ld.param.f32 	%f1, [momentum_sgd_step_kernel_param_3];
	ld.param.f32 	%f2, [momentum_sgd_step_kernel_param_4];
	ld.param.u32 	%r2, [momentum_sgd_step_kernel_param_5];
	mov.u32 	%r3, %ctaid.x;
	mov.u32 	%r4, %ntid.x;
	mov.u32 	%r5, %tid.x;
	mad.lo.s32 	%r1, %r3, %r4, %r5;
	setp.ge.s32 	%p1, %r1, %r2;
	@%p1 bra 	$L__BB1_2;
	cvta.to.global.u64 	%rd4, %rd3;
	cvta.to.global.u64 	%rd5, %rd2;
	cvta.to.global.u64 	%rd6, %rd1;
	mul.wide.s32 	%rd7, %r1, 4;
	add.s64 	%rd8, %rd4, %rd7;
	ld.global.f32 	%f3, [%rd8];
	add.s64 	%rd9, %rd5, %rd7;
	ld.global.f32 	%f4, [%rd9];
	fma.rn.f32 	%f5, %f2, %f3, %f4;
	st.global.f32 	[%rd8], %f5;
	mul.f32 	%f6, %f1, %f5;
	add.s64 	%rd10, %rd6, %rd7;
	ld.global.f32 	%f7, [%rd10];
	sub.f32 	%f8, %f7, %f6;
	st.global.f32 	[%rd10], %f8;
$L__BB1_2:
	ret;

}
	// .globl	adagrad_step_kernel
.visible .entry adagrad_step_kernel(
	.param .u64 .ptr .align 1 adagrad_step_kernel_param_0,
	.param .u64 .ptr .align 1 adagrad_step_kernel_param_1,
	.param .u64 .ptr .align 1 adagrad_step_kernel_param_2,
	.param .f32 adagrad_step_kernel_param_3,
	.param .f32 adagrad_step_kernel_param_4,
	.param .u32 adagrad_step_kernel_param_5
)
{
	.reg .pred 	%p<2>;
	.reg .b32 	%r<6>;
	.reg .b32 	%f<12>;
	.reg .b64 	%rd<11>;

	ld.param.u64 	%rd1, [adagrad_step_kernel_param_0];
	ld.param.u64 	%rd2, [adagrad_step_kernel_param_1];
	ld.param.u64 	%rd3, [adagrad_step_kernel_param_2];
	ld.param.f32 	%f1, [adagrad_step_kernel_param_3];
	ld.param.f32 	%f2, [adagrad_step_kernel_param_4];
	ld.param.u32 	%r2, [adagrad_step_kernel_param_5];
	mov.u32 	%r3, %ctaid.x;
	mov.u32 	%r4, %ntid.x;
	mov.u32 	%r5, %tid.x;
	mad.lo.s32 	%r1, %r3, %r4, %r5;
	setp.ge.s32 	%p1, %r1, %r2;
	@%p1 bra 	$L__BB2_2;
	cvta.to.global.u64 	%rd4, %rd2;
	cvta.to.global.u64 	%rd5, %rd3;
	cvta.to.global.u64 	%rd6, %rd1;
	mul.wide.s32 	%rd7, %r1, 4;
	add.s64 	%rd8, %rd4, %rd7;
	ld.global.f32 	%f3, [%rd8];
	add.s64 	%rd9, %rd5, %rd7;
	ld.global.f32 	%f4, [%rd9];
	fma.rn.f32 	%f5, %f3, %f3, %f4;
	st.global.f32 	[%rd9], %f5;
	add.s64 	%rd10, %rd6, %rd7;
	ld.global.f32 	%f6, [%rd10];
	mul.f32 	%f7, %f1, %f3;
	sqrt.rn.f32 	%f8, %f5;
	add.f32 	%f9, %f2, %f8;
	div.rn.f32 	%f10, %f7, %f9;
	sub.f32 	%f11, %f6, %f10;
	st.global.f32 	[%rd10], %f11;
$L__BB2_2:
	ret;

}


// ===== COMPILED SASS (sm_100) =====

	.target	sm_100

	.elftype	@"ET_EXEC"


//--------------------- .note.nv.tkinfo           --------------------------
	.section	.note.nv.tkinfo,"",@"SHT_NOTE"
	.sectionflags	@"SHF_NOTE_NV_TKINFO"
	.tkinfo
        /*0018*/ 	.word	0x00000002
        /*0030*/ 	.string	""
        /*0030*/ 	.string	"ptxas"
        /*0030*/ 	.string	"Cuda compilation tools, release 13.0, V13.0.88"
        /*0030*/ 	.string	"Build cuda_13.0.r13.0/compiler.36424714_0"
        /*0030*/ 	.string	"-arch sm_100 -m 64 "



//--------------------- .note.nv.cuinfo           --------------------------
	.section	.note.nv.cuinfo,"",@"SHT_NOTE"
	.sectionflags	@"SHF_NOTE_NV_CUINFO"
        /*0018*/ 	.short	0x0002
        /*001a*/ 	.short	0x0064
        /*001c*/ 	.short	0x0082
	.zero		2


//--------------------- .nv.info                  --------------------------
	.section	.nv.info,"",@"SHT_CUDA_INFO"
	.align	4


	//----- nvinfo : EIATTR_REGCOUNT
	.align		4
        /*0000*/ 	.byte	0x04, 0x2f
        /*0002*/ 	.short	(.L_1 - .L_0)
	.align		4
.L_0:
        /*0004*/ 	.word	index@(adam_step_kernel)
        /*0008*/ 	.word	0x0000001c


	//----- nvinfo : EIATTR_FRAME_SIZE
	.align		4
.L_1:
        /*000c*/ 	.byte	0x04, 0x11
        /*000e*/ 	.short	(.L_3 - .L_2)
	.align		4
.L_2:
        /*0010*/ 	.word	index@($__internal_3_$__cuda_sm3x_div_rn_noftz_f32_slowpath)
        /*0014*/ 	.word	0x00000000


	//----- nvinfo : EIATTR_FRAME_SIZE
	.align		4
.L_3:
        /*0018*/ 	.byte	0x04, 0x11
        /*001a*/ 	.short	(.L_5 - .L_4)
	.align		4
.L_4:
        /*001c*/ 	.word	index@($__internal_2_$__cuda_sm20_sqrt_rn_f32_slowpath)
        /*0020*/ 	.word	0x00000000


	//----- nvinfo : EIATTR_FRAME_SIZE
	.align		4
.L_5:
        /*0024*/ 	.byte	0x04, 0x11
        /*0026*/ 	.short	(.L_7 - .L_6)
	.align		4
.L_6:
        /*0028*/ 	.word	index@(adam_step_kernel)
        /*002c*/ 	.word	0x00000000


	//----- nvinfo : EIATTR_REGCOUNT
	.align		4
.L_7:
        /*0030*/ 	.byte	0x04, 0x2f
        /*0032*/ 	.short	(.L_9 - .L_8)
	.align		4
.L_8:
        /*0034*/ 	.word	index@(momentum_sgd_step_kernel)
        /*0038*/ 	.word	0x0000000e


	//----- nvinfo : EIATTR_FRAME_SIZE
	.align		4
.L_9:
        /*003c*/ 	.byte	0x04, 0x11
        /*003e*/ 	.short	(.L_11 - .L_10)
	.align		4
.L_10:
        /*0040*/ 	.word	index@(momentum_sgd_step_kernel)
        /*0044*/ 	.word	0x00000000


	//----- nvinfo : EIATTR_REGCOUNT
	.align		4
.L_11:
        /*0048*/ 	.byte	0x04, 0x2f
        /*004a*/ 	.short	(.L_13 - .L_12)
	.align		4
.L_12:
        /*004c*/ 	.word	index@(adagrad_step_kernel)
        /*0050*/ 	.word	0x00000012


	//----- nvinfo : EIATTR_FRAME_SIZE
	.align		4
.L_13:
        /*0054*/ 	.byte	0x04, 0x11
        /*0056*/ 	.short	(.L_15 - .L_14)
	.align		4
.L_14:
        /*0058*/ 	.word	index@($__internal_1_$__cuda_sm3x_div_rn_noftz_f32_slowpath)
        /*005c*/ 	.word	0x00000000


	//----- nvinfo : EIATTR_FRAME_SIZE
	.align		4
.L_15:
        /*0060*/ 	.byte	0x04, 0x11
        /*0062*/ 	.short	(.L_17 - .L_16)
	.align		4
.L_16:
        /*0064*/ 	.word	index@($__internal_0_$__cuda_sm20_sqrt_rn_f32_slowpath)
        /*0068*/ 	.word	0x00000000


	//----- nvinfo : EIATTR_FRAME_SIZE
	.align		4
.L_17:
        /*006c*/ 	.byte	0x04, 0x11
        /*006e*/ 	.short	(.L_19 - .L_18)
	.align		4
.L_18:
        /*0070*/ 	.word	index@(adagrad_step_kernel)
        /*0074*/ 	.word	0x00000000


	//----- nvinfo : EIATTR_MIN_STACK_SIZE
	.align		4
.L_19:
        /*0078*/ 	.byte	0x04, 0x12
        /*007a*/ 	.short	(.L_21 - .L_20)
	.align		4
.L_20:
        /*007c*/ 	.word	index@(adagrad_step_kernel)
        /*0080*/ 	.word	0x00000000


	//----- nvinfo : EIATTR_MIN_STACK_SIZE
	.align		4
.L_21:
        /*0084*/ 	.byte	0x04, 0x12
        /*0086*/ 	.short	(.L_23 - .L_22)
	.align		4
.L_22:
        /*0088*/ 	.word	index@(momentum_sgd_step_kernel)
        /*008c*/ 	.word	0x00000000


	//----- nvinfo : EIATTR_MIN_STACK_SIZE
	.align		4
.L_23:
        /*0090*/ 	.byte	0x04, 0x12
        /*0092*/ 	.short	(.L_25 - .L_24)
	.align		4
.L_24:
        /*0094*/ 	.word	index@(adam_step_kernel)
        /*0098*/ 	.word	0x00000000
.L_25:


//--------------------- .nv.compat                --------------------------
	.section	.nv.compat,"",@"SHT_CUDA_COMPAT_INFO"
	.align	4
        /*0000*/ 	.byte	0x02, 0x09, 0x00, 0x00, 0x02, 0x02, 0x01, 0x00, 0x02, 0x05, 0x05, 0x00, 0x03, 0x07, 0x01, 0x01
        /*0010*/ 	.byte	0x02, 0x03, 0x00, 0x00, 0x02, 0x06, 0x01, 0x00, 0x04, 0x0b, 0x08, 0x00, 0x01, 0x00, 0x00, 0x00
        /*0020*/ 	.byte	0x00, 0x00, 0x00, 0x00


//--------------------- .nv.info.adagrad_step_kernel --------------------------
	.section	.nv.info.adagrad_step_kernel,"",@"SHT_CUDA_INFO"
	.sectionflags	@""
	.align	4


	//----- nvinfo : EIATTR_CUDA_API_VERSION
	.align		4
        /*0000*/ 	.byte	0x04, 0x37
        /*0002*/ 	.short	(.L_27 - .L_26)
.L_26:
        /*0004*/ 	.word	0x00000082


	//----- nvinfo : EIATTR_KPARAM_INFO
	.align		4
.L_27:
        /*0008*/ 	.byte	0x04, 0x17
        /*000a*/ 	.short	(.L_29 - .L_28)
.L_28:
        /*000c*/ 	.word	0x00000000
        /*0010*/ 	.short	0x0005
        /*0012*/ 	.short	0x0020
        /*0014*/ 	.byte	0x00, 0xf0, 0x11, 0x00


	//----- nvinfo : EIATTR_KPARAM_INFO
	.align		4
.L_29:
        /*0018*/ 	.byte	0x04, 0x17
        /*001a*/ 	.short	(.L_31 - .L_30)
.L_30:
        /*001c*/ 	.word	0x00000000
        /*0020*/ 	.short	0x0004
        /*0022*/ 	.short	0x001c
        /*0024*/ 	.byte	0x00, 0xf0, 0x11, 0x00


	//----- nvinfo : EIATTR_KPARAM_INFO
	.align		4
.L_31:
        /*0028*/ 	.byte	0x04, 0x17
        /*002a*/ 	.short	(.L_33 - .L_32)
.L_32:
        /*002c*/ 	.word	0x00000000
        /*0030*/ 	.short	0x0003
        /*0032*/ 	.short	0x0018
        /*0034*/ 	.byte	0x00, 0xf0, 0x11, 0x00


	//----- nvinfo : EIATTR_KPARAM_INFO
	.align		4
.L_33:
        /*0038*/ 	.byte	0x04, 0x17
        /*003a*/ 	.short	(.L_35 - .L_34)
.L_34:
        /*003c*/ 	.word	0x00000000
        /*0040*/ 	.short	0x0002
        /*0042*/ 	.short	0x0010
        /*0044*/ 	.byte	0x00, 0xf5, 0x21, 0x00


	//----- nvinfo : EIATTR_KPARAM_INFO
	.align		4
.L_35:
        /*0048*/ 	.byte	0x04, 0x17
        /*004a*/ 	.short	(.L_37 - .L_36)
.L_36:
        /*004c*/ 	.word	0x00000000
        /*0050*/ 	.short	0x0001
        /*0052*/ 	.short	0x0008
        /*0054*/ 	.byte	0x00, 0xf5, 0x21, 0x00


	//----- nvinfo : EIATTR_KPARAM_INFO
	.align		4
.L_37:
        /*0058*/ 	.byte	0x04, 0x17
        /*005a*/ 	.short	(.L_39 - .L_38)
.L_38:
        /*005c*/ 	.word	0x00000000
        /*0060*/ 	.short	0x0000
        /*0062*/ 	.short	0x0000
        /*0064*/ 	.byte	0x00, 0xf5, 0x21, 0x00


	//----- nvinfo : EIATTR_SPARSE_MMA_MASK
	.align		4
.L_39:
        /*0068*/ 	.byte	0x03, 0x50
        /*006a*/ 	.short	0x0000


	//----- nvinfo : EIATTR_MAXREG_COUNT
	.align		4
        /*006c*/ 	.byte	0x03, 0x1b
        /*006e*/ 	.short	0x00ff


	//----- nvinfo : EIATTR_MERCURY_ISA_VERSION
	.align		4
        /*0070*/ 	.byte	0x03, 0x5f
        /*0072*/ 	.short	0x0101


	//----- nvinfo : EIATTR_VRC_CTA_INIT_COUNT
	.align		4
        /*0074*/ 	.byte	0x02, 0x4a
	.zero		1
	.zero		1


	//----- nvinfo : EIATTR_EXIT_INSTR_OFFSETS
	.align		4
        /*0078*/ 	.byte	0x04, 0x1c
        /*007a*/ 	.short	(.L_41 - .L_40)


	//   ....[0]....
.L_40:
        /*007c*/ 	.word	0x00000070


	//   ....[1]....
        /*0080*/ 	.word	0x00000350


	//----- nvinfo : EIATTR_CRS_STACK_SIZE
	.align		4
.L_41:
        /*0084*/ 	.byte	0x04, 0x1e
        /*0086*/ 	.short	(.L_43 - .L_42)
.L_42:
        /*0088*/ 	.word	0x00000000


	//----- nvinfo : EIATTR_CBANK_PARAM_SIZE
	.align		4
.L_43:
        /*008c*/ 	.byte	0x03, 0x19
        /*008e*/ 	.short	0x0024


	//----- nvinfo : EIATTR_PARAM_CBANK
	.align		4
        /*0090*/ 	.byte	0x04, 0x0a
        /*0092*/ 	.short	(.L_45 - .L_44)
	.align		4
.L_44:
        /*0094*/ 	.word	index@(.nv.constant0.adagrad_step_kernel)
        /*0098*/ 	.short	0x0380
        /*009a*/ 	.short	0x0024


	//----- nvinfo : EIATTR_SW_WAR
	.align		4
.L_45:
        /*009c*/ 	.byte	0x04, 0x36
        /*009e*/ 	.short	(.L_47 - .L_46)
.L_46:
        /*00a0*/ 	.word	0x00000008
.L_47:


//--------------------- .nv.info.momentum_sgd_step_kernel --------------------------
	.section	.nv.info.momentum_sgd_step_kernel,"",@"SHT_CUDA_INFO"
	.sectionflags	@""
	.align	4


	//----- nvinfo : EIATTR_CUDA_API_VERSION
	.align		4
        /*0000*/ 	.byte	0x04, 0x37
        /*0002*/ 	.short	(.L_49 - .L_48)
.L_48:
        /*0004*/ 	.word	0x00000082


	//----- nvinfo : EIATTR_KPARAM_INFO
	.align		4
.L_49:
        /*0008*/ 	.byte	0x04, 0x17
        /*000a*/ 	.short	(.L_51 - .L_50)
.L_50:
        /*000c*/ 	.word	0x00000000
        /*0010*/ 	.short	0x0005
        /*0012*/ 	.short	0x0020
        /*0014*/ 	.byte	0x00, 0xf0, 0x11, 0x00


	//----- nvinfo : EIATTR_KPARAM_INFO
	.align		4
.L_51:
        /*0018*/ 	.byte	0x04, 0x17
        /*001a*/ 	.short	(.L_53 - .L_52)
.L_52:
        /*001c*/ 	.word	0x00000000
        /*0020*/ 	.short	0x0004
        /*0022*/ 	.short	0x001c
        /*0024*/ 	.byte	0x00, 0xf0, 0x11, 0x00


	//----- nvinfo : EIATTR_KPARAM_INFO
	.align		4
.L_53:
        /*0028*/ 	.byte	0x04, 0x17
        /*002a*/ 	.short	(.L_55 - .L_54)
.L_54:
        /*002c*/ 	.word	0x00000000
        /*0030*/ 	.short	0x0003
        /*0032*/ 	.short	0x0018
        /*0034*/ 	.byte	0x00, 0xf0, 0x11, 0x00


	//----- nvinfo : EIATTR_KPARAM_INFO
	.align		4
.L_55:
        /*0038*/ 	.byte	0x04, 0x17
        /*003a*/ 	.short	(.L_57 - .L_56)
.L_56:
        /*003c*/ 	.word	0x00000000
        /*0040*/ 	.short	0x0002
        /*0042*/ 	.short	0x0010
        /*0044*/ 	.byte	0x00, 0xf5, 0x21, 0x00


	//----- nvinfo : EIATTR_KPARAM_INFO
	.align		4
.L_57:
        /*0048*/ 	.byte	0x04, 0x17
        /*004a*/ 	.short	(.L_59 - .L_58)
.L_58:
        /*004c*/ 	.word	0x00000000
        /*0050*/ 	.short	0x0001
        /*0052*/ 	.short	0x0008
        /*0054*/ 	.byte	0x00, 0xf5, 0x21, 0x00


	//----- nvinfo : EIATTR_KPARAM_INFO
	.align		4
.L_59:
        /*0058*/ 	.byte	0x04, 0x17
        /*005a*/ 	.short	(.L_61 - .L_60)
.L_60:
        /*005c*/ 	.word	0x00000000
        /*0060*/ 	.short	0x0000
        /*0062*/ 	.short	0x0000
        /*0064*/ 	.byte	0x00, 0xf5, 0x21, 0x00


	//----- nvinfo : EIATTR_SPARSE_MMA_MASK
	.align		4
.L_61:
        /*0068*/ 	.byte	0x03, 0x50
        /*006a*/ 	.short	0x0000


	//----- nvinfo : EIATTR_MAXREG_COUNT
	.align		4
        /*006c*/ 	.byte	0x03, 0x1b
        /*006e*/ 	.short	0x00ff


	//----- nvinfo : EIATTR_MERCURY_ISA_VERSION
	.align		4
        /*0070*/ 	.byte	0x03, 0x5f
        /*0072*/ 	.short	0x0101


	//----- nvinfo : EIATTR_VRC_CTA_INIT_COUNT
	.align		4
        /*0074*/ 	.byte	0x02, 0x4a
	.zero		1
	.zero		1


	//----- nvinfo : EIATTR_EXIT_INSTR_OFFSETS
	.align		4
        /*0078*/ 	.byte	0x04, 0x1c
        /*007a*/ 	.short	(.L_63 - .L_62)


	//   ....[0]....
.L_62:
        /*007c*/ 	.word	0x00000070


	//   ....[1]....
        /*0080*/ 	.word	0x00000170


	//----- nvinfo : EIATTR_CBANK_PARAM_SIZE
	.align		4
.L_63:
        /*0084*/ 	.byte	0x03, 0x19
        /*0086*/ 	.short	0x0024


	//----- nvinfo : EIATTR_PARAM_CBANK
	.align		4
        /*0088*/ 	.byte	0x04, 0x0a
        /*008a*/ 	.short	(.L_65 - .L_64)
	.align		4
.L_64:
        /*008c*/ 	.word	index@(.nv.constant0.momentum_sgd_step_kernel)
        /*0090*/ 	.short	0x0380
        /*0092*/ 	.short	0x0024


	//----- nvinfo : EIATTR_SW_WAR
	.align		4
.L_65:
        /*0094*/ 	.byte	0x04, 0x36
        /*0096*/ 	.short	(.L_67 - .L_66)
.L_66:
        /*0098*/ 	.word	0x00000008
.L_67:


//--------------------- .nv.info.adam_step_kernel --------------------------
	.section	.nv.info.adam_step_kernel,"",@"SHT_CUDA_INFO"
	.sectionflags	@""
	.align	4


	//----- nvinfo : EIATTR_CUDA_API_VERSION
	.align		4
        /*0000*/ 	.byte	0x04, 0x37
        /*0002*/ 	.short	(.L_69 - .L_68)
.L_68:
        /*0004*/ 	.word	0x00000082


	//----- nvinfo : EIATTR_KPARAM_INFO
	.align		4
.L_69:
        /*0008*/ 	.byte	0x04, 0x17
        /*000a*/ 	.short	(.L_71 - .L_70)
.L_70:
        /*000c*/ 	.word	0x00000000
        /*0010*/ 	.short	0x0009
        /*0012*/ 	.short	0x0034
        /*0014*/ 	.byte	0x00, 0xf0, 0x11, 0x00


	//----- nvinfo : EIATTR_KPARAM_INFO
	.align		4
.L_71:
        /*0018*/ 	.byte	0x04, 0x17
        /*001a*/ 	.short	(.L_73 - .L_72)
.L_72:
        /*001c*/ 	.word	0x00000000
        /*0020*/ 	.short	0x0008
        /*0022*/ 	.short	0x0030
        /*0024*/ 	.byte	0x00, 0xf0, 0x11, 0x00


	//----- nvinfo : EIATTR_KPARAM_INFO
	.align		4
.L_73:
        /*0028*/ 	.byte	0x04, 0x17
        /*002a*/ 	.short	(.L_75 - .L_74)
.L_74:
        /*002c*/ 	.word	0x00000000
        /*0030*/ 	.short	0x0007
        /*0032*/ 	.short	0x002c
        /*0034*/ 	.byte	0x00, 0xf0, 0x11, 0x00


	//----- nvinfo : EIATTR_KPARAM_INFO
	.align		4
.L_75:
        /*0038*/ 	.byte	0x04, 0x17
        /*003a*/ 	.short	(.L_77 - .L_76)
.L_76:
        /*003c*/ 	.word	0x00000000
        /*0040*/ 	.short	0x0006
        /*0042*/ 	.short	0x0028
        /*0044*/ 	.byte	0x00, 0xf0, 0x11, 0x00


	//----- nvinfo : EIATTR_KPARAM_INFO
	.align		4
.L_77:
        /*0048*/ 	.byte	0x04, 0x17
        /*004a*/ 	.short	(.L_79 - .L_78)
.L_78:
        /*004c*/ 	.word	0x00000000
        /*0050*/ 	.short	0x0005
        /*0052*/ 	.short	0x0024
        /*0054*/ 	.byte	0x00, 0xf0, 0x11, 0x00


	//----- nvinfo : EIATTR_KPARAM_INFO
	.align		4
.L_79:
        /*0058*/ 	.byte	0x04, 0x17
        /*005a*/ 	.short	(.L_81 - .L_80)
.L_80:
        /*005c*/ 	.word	0x00000000
        /*0060*/ 	.short	0x0004
        /*0062*/ 	.short	0x0020
        /*0064*/ 	.byte	0x00, 0xf0, 0x11, 0x00


	//----- nvinfo : EIATTR_KPARAM_INFO
	.align		4
.L_81:
        /*0068*/ 	.byte	0x04, 0x17
        /*006a*/ 	.short	(.L_83 - .L_82)
.L_82:
        /*006c*/ 	.word	0x00000000
        /*0070*/ 	.short	0x0003
        /*0072*/ 	.short	0x0018
        /*0074*/ 	.byte	0x00, 0xf5, 0x21, 0x00


	//----- nvinfo : EIATTR_KPARAM_INFO
	.align		4
.L_83:
        /*0078*/ 	.byte	0x04, 0x17
        /*007a*/ 	.short	(.L_85 - .L_84)
.L_84:
        /*007c*/ 	.word	0x00000000
        /*0080*/ 	.short	0x0002
        /*0082*/ 	.short	0x0010
        /*0084*/ 	.byte	0x00, 0xf5, 0x21, 0x00


	//----- nvinfo : EIATTR_KPARAM_INFO
	.align		4
.L_85:
        /*0088*/ 	.byte	0x04, 0x17
        /*008a*/ 	.short	(.L_87 - .L_86)
.L_86:
        /*008c*/ 	.word	0x00000000
        /*0090*/ 	.short	0x0001
        /*0092*/ 	.short	0x0008
        /*0094*/ 	.byte	0x00, 0xf5, 0x21, 0x00


	//----- nvinfo : EIATTR_KPARAM_INFO
	.align		4
.L_87:
        /*0098*/ 	.byte	0x04, 0x17
        /*009a*/ 	.short	(.L_89 - .L_88)
.L_88:
        /*009c*/ 	.word	0x00000000
        /*00a0*/ 	.short	0x0000
        /*00a2*/ 	.short	0x0000
        /*00a4*/ 	.byte	0x00, 0xf5, 0x21, 0x00


	//----- nvinfo : EIATTR_SPARSE_MMA_MASK
	.align		4
.L_89:
        /*00a8*/ 	.byte	0x03, 0x50
        /*00aa*/ 	.short	0x0000


	//----- nvinfo : EIATTR_MAXREG_COUNT
	.align		4
        /*00ac*/ 	.byte	0x03, 0x1b
        /*00ae*/ 	.short	0x00ff


	//----- nvinfo : EIATTR_MERCURY_ISA_VERSION
	.align		4
        /*00b0*/ 	.byte	0x03, 0x5f
        /*00b2*/ 	.short	0x0101


	//----- nvinfo : EIATTR_VRC_CTA_INIT_COUNT
	.align		4
        /*00b4*/ 	.byte	0x02, 0x4a
	.zero		1
	.zero		1


	//----- nvinfo : EIATTR_EXIT_INSTR_OFFSETS
	.align		4
        /*00b8*/ 	.byte	0x04, 0x1c
        /*00ba*/ 	.short	(.L_91 - .L_90)


	//   ....[0]....
.L_90:
        /*00bc*/ 	.word	0x00000070


	//   ....[1]....
        /*00c0*/ 	.word	0x00001060


	//----- nvinfo : EIATTR_CRS_STACK_SIZE
	.align		4
.L_91:
        /*00c4*/ 	.byte	0x04, 0x1e
        /*00c6*/ 	.short	(.L_93 - .L_92)
.L_92:
        /*00c8*/ 	.word	0x00000000


	//----- nvinfo : EIATTR_CBANK_PARAM_SIZE
	.align		4
.L_93:
        /*00cc*/ 	.byte	0x03, 0x19
        /*00ce*/ 	.short	0x0038


	//----- nvinfo : EIATTR_PARAM_CBANK
	.align		4
        /*00d0*/ 	.byte	0x04, 0x0a
        /*00d2*/ 	.short	(.L_95 - .L_94)
	.align		4
.L_94:
        /*00d4*/ 	.word	index@(.nv.constant0.adam_step_kernel)
        /*00d8*/ 	.short	0x0380
        /*00da*/ 	.short	0x0038


	//----- nvinfo : EIATTR_SW_WAR
	.align		4
.L_95:
        /*00dc*/ 	.byte	0x04, 0x36
        /*00de*/ 	.short	(.L_97 - .L_96)
.L_96:
        /*00e0*/ 	.word	0x00000008
.L_97:


//--------------------- .nv.callgraph             --------------------------
	.section	.nv.callgraph,"",@"SHT_CUDA_CALLGRAPH"
	.align	4
	.sectionentsize	8
	.align		4
        /*0000*/ 	.word	0x00000000
	.align		4
        /*0004*/ 	.word	0xffffffff
	.align		4
        /*0008*/ 	.word	0x00000000
	.align		4
        /*000c*/ 	.word	0xfffffffe
	.align		4
        /*0010*/ 	.word	0x00000000
	.align		4
        /*0014*/ 	.word	0xfffffffd
	.align		4
        /*0018*/ 	.word	0x00000000
	.align		4
        /*001c*/ 	.word	0xfffffffc


//--------------------- .text.adagrad_step_kernel --------------------------
	.section	.text.adagrad_step_kernel,"ax",@progbits
	.align	128
        .global         adagrad_step_kernel
        .type           adagrad_step_kernel,@function
        .size           adagrad_step_kernel,(.L_x_46 - adagrad_step_kernel)
        .other          adagrad_step_kernel,@"STO_CUDA_ENTRY STV_DEFAULT"
adagrad_step_kernel:
.text.adagrad_step_kernel:
[----:B------:R-:W-:Y:S01]  /*0000*/  LDC R1, c[0x0][0x37c] ;  /* 0x0000df00ff017b82 */ /* 0x000fe20000000800 */
[----:B------:R-:W0:Y:S07]  /*0010*/  S2R R0, SR_TID.X ;  /* 0x0000000000007919 */ /* 0x000e2e0000002100 */
[----:B------:R-:W0:Y:S01]  /*0020*/  S2UR UR4, SR_CTAID.X ;  /* 0x00000000000479c3 */ /* 0x000e220000002500 */
[----:B------:R-:W1:Y:S07]  /*0030*/  LDCU UR5, c[0x0][0x3a0] ;  /* 0x00007400ff0577ac */ /* 0x000e6e0008000800 */
[----:B------:R-:W0:Y:S02]  /*0040*/  LDC R7, c[0x0][0x360] ;  /* 0x0000d800ff077b82 */ /* 0x000e240000000800 */
[----:B0-----:R-:W-:-:S05]  /*0050*/  IMAD R7, R7, UR4, R0 ;  /* 0x0000000407077c24 */ /* 0x001fca000f8e0200 */
[----:B-1----:R-:W-:-:S13]  /*0060*/  ISETP.GE.AND P0, PT, R7, UR5, PT ;  /* 0x0000000507007c0c */ /* 0x002fda000bf06270 */
[----:B------:R-:W-:Y:S05]  /*0070*/  @P0 EXIT ;  /* 0x000000000000094d */ /* 0x000fea0003800000 */
[----:B------:R-:W0:Y:S01]  /*0080*/  LDC.64 R2, c[0x0][0x388] ;  /* 0x0000e200ff027b82 */ /* 0x000e220000000a00 */
[----:B------:R-:W1:Y:S01]  /*0090*/  LDCU.64 UR4, c[0x0][0x358] ;  /* 0x00006b00ff0477ac */ /* 0x000e620008000a00 */
[----:B------:R-:W2:Y:S06]  /*00a0*/  LDCU UR6, c[0x0][0x398] ;  /* 0x00007300ff0677ac */ /* 0x000eac0008000800 */
[----:B------:R-:W3:Y:S08]  /*00b0*/  LDC.64 R8, c[0x0][0x390] ;  /* 0x0000e400ff087b82 */ /* 0x000ef00000000a00 */
[----:B------:R-:W4:Y:S01]  /*00c0*/  LDC.64 R4, c[0x0][0x380] ;  /* 0x0000e000ff047b82 */ /* 0x000f220000000a00 */
[----:B0-----:R-:W-:-:S06]  /*00d0*/  IMAD.WIDE R2, R7, 0x4, R2 ;  /* 0x0000000407027825 */ /* 0x001fcc00078e0202 */
[----:B-1----:R-:W2:Y:S01]  /*00e0*/  LDG.E R2, desc[UR4][R2.64] ;  /* 0x0000000402027981 */ /* 0x002ea2000c1e1900 */
[----:B---3--:R-:W-:-:S05]  /*00f0*/  IMAD.WIDE R8, R7, 0x4, R8 ;  /* 0x0000000407087825 */ /* 0x008fca00078e0208 */
[----:B------:R-:W2:Y:S01]  /*0100*/  LDG.E R11, desc[UR4][R8.64] ;  /* 0x00000004080b7981 */ /* 0x000ea2000c1e1900 */
[----:B----4-:R-:W-:-:S04]  /*0110*/  IMAD.WIDE R4, R7, 0x4, R4 ;  /* 0x0000000407047825 */ /* 0x010fc800078e0204 */
[----:B--2---:R-:W-:-:S05]  /*0120*/  FFMA R11, R2, R2, R11 ;  /* 0x00000002020b7223 */ /* 0x004fca000000000b */
[----:B------:R0:W-:Y:S04]  /*0130*/  STG.E desc[UR4][R8.64], R11 ;  /* 0x0000000b08007986 */ /* 0x0001e8000c101904 */
[----:B------:R0:W5:Y:S01]  /*0140*/  LDG.E R6, desc[UR4][R4.64] ;  /* 0x0000000404067981 */ /* 0x000162000c1e1900 */
[----:B------:R-:W-:Y:S01]  /*0150*/  VIADD R0, R11, 0xf3000000 ;  /* 0xf30000000b007836 */ /* 0x000fe20000000000 */
[----:B------:R0:W1:Y:S04]  /*0160*/  MUFU.RSQ R10, R11 ;  /* 0x0000000b000a7308 */ /* 0x0000680000001400 */
[----:B------:R-:W-:Y:S01]  /*0170*/  ISETP.GT.U32.AND P0, PT, R0, 0x727fffff, PT ;  /* 0x727fffff0000780c */ /* 0x000fe20003f04070 */
[----:B------:R-:W-:Y:S01]  /*0180*/  FMUL R0, R2, UR6 ;  /* 0x0000000602007c20 */ /* 0x000fe20008400000 */
[----:B------:R-:W-:Y:S11]  /*0190*/  BSSY.RECONVERGENT B0, `(.L_x_0) ;  /* 0x000000a000007945 */ /* 0x000ff60003800200 */
[----:B01----:R-:W-:Y:S05]  /*01a0*/  @!P0 BRA `(.L_x_1) ;  /* 0x0000000000108947 */ /* 0x003fea0003800000 */
[----:B------:R-:W-:-:S07]  /*01b0*/  MOV R9, 0x1d0 ;  /* 0x000001d000097802 */ /* 0x000fce0000000f00 */
[----:B-----5:R-:W-:Y:S05]  /*01c0*/  CALL.REL.NOINC `($__internal_0_$__cuda_sm20_sqrt_rn_f32_slowpath) ;  /* 0x0000000000647944 */ /* 0x020fea0003c00000 */
[----:B------:R-:W-:Y:S01]  /*01d0*/  IMAD.MOV.U32 R2, RZ, RZ, R11 ;  /* 0x000000ffff027224 */ /* 0x000fe200078e000b */
[----:B------:R-:W-:Y:S06]  /*01e0*/  BRA `(.L_x_2) ;  /* 0x0000000000107947 */ /* 0x000fec0003800000 */
.L_x_1:
[----:B------:R-:W-:Y:S01]  /*01f0*/  FMUL.FTZ R2, R11, R10 ;  /* 0x0000000a0b027220 */ /* 0x000fe20000410000 */
[----:B------:R-:W-:-:S03]  /*0200*/  FMUL.FTZ R10, R10, 0.5 ;  /* 0x3f0000000a0a7820 */ /* 0x000fc60000410000 */
[----:B------:R-:W-:-:S04]  /*0210*/  FFMA R11, -R2, R2, R11 ;  /* 0x00000002020b7223 */ /* 0x000fc8000000010b */
[----:B------:R-:W-:-:S07]  /*0220*/  FFMA R2, R11, R10, R2 ;  /* 0x0000000a0b027223 */ /* 0x000fce0000000002 */
.L_x_2:
[----:B------:R-:W-:Y:S05]  /*0230*/  BSYNC.RECONVERGENT B0 ;  /* 0x0000000000007941 */ /* 0x000fea0003800200 */
.L_x_0:
[----:B------:R-:W0:Y:S01]  /*0240*/  LDCU UR6, c[0x0][0x39c] ;  /* 0x00007380ff0677ac */ /* 0x000e220008000800 */
[----:B------:R-:W-:Y:S01]  /*0250*/  BSSY.RECONVERGENT B0, `(.L_x_3) ;  /* 0x000000d000007945 */ /* 0x000fe20003800200 */
[----:B0-----:R-:W-:-:S04]  /*0260*/  FADD R11, R2, UR6 ;  /* 0x00000006020b7e21 */ /* 0x001fc80008000000 */
[----:B------:R-:W0:Y:S08]  /*0270*/  MUFU.RCP R2, R11 ;  /* 0x0000000b00027308 */ /* 0x000e300000001000 */
[----:B------:R-:W1:Y:S01]  /*0280*/  FCHK P0, R0, R11 ;  /* 0x0000000b00007302 */ /* 0x000e620000000000 */
[----:B0-----:R-:W-:-:S04]  /*0290*/  FFMA R3, -R11, R2, 1 ;  /* 0x3f8000000b037423 */ /* 0x001fc80000000102 */
[----:B------:R-:W-:-:S04]  /*02a0*/  FFMA R3, R2, R3, R2 ;  /* 0x0000000302037223 */ /* 0x000fc80000000002 */
[----:B------:R-:W-:-:S04]  /*02b0*/  FFMA R2, R0, R3, RZ ;  /* 0x0000000300027223 */ /* 0x000fc800000000ff */
[----:B------:R-:W-:-:S04]  /*02c0*/  FFMA R7, -R11, R2, R0 ;  /* 0x000000020b077223 */ /* 0x000fc80000000100 */
[----:B------:R-:W-:Y:S01]  /*02d0*/  FFMA R3, R3, R7, R2 ;  /* 0x0000000703037223 */ /* 0x000fe20000000002 */
[----:B-1----:R-:W-:Y:S06]  /*02e0*/  @!P0 BRA `(.L_x_4) ;  /* 0x00000000000c8947 */ /* 0x002fec0003800000 */
[----:B------:R-:W-:-:S07]  /*02f0*/  MOV R2, 0x310 ;  /* 0x0000031000027802 */ /* 0x000fce0000000f00 */
[----:B-----5:R-:W-:Y:S05]  /*0300*/  CALL.REL.NOINC `($__internal_1_$__cuda_sm3x_div_rn_noftz_f32_slowpath) ;  /* 0x00000000006c7944 */ /* 0x020fea0003c00000 */
[----:B------:R-:W-:-:S07]  /*0310*/  IMAD.MOV.U32 R3, RZ, RZ, R0 ;  /* 0x000000ffff037224 */ /* 0x000fce00078e0000 */
.L_x_4:
[----:B------:R-:W-:Y:S05]  /*0320*/  BSYNC.RECONVERGENT B0 ;  /* 0x0000000000007941 */ /* 0x000fea0003800200 */
.L_x_3:
[----:B-----5:R-:W-:-:S05]  /*0330*/  FADD R3, R6, -R3 ;  /* 0x8000000306037221 */ /* 0x020fca0000000000 */
[----:B------:R-:W-:Y:S01]  /*0340*/  STG.E desc[UR4][R4.64], R3 ;  /* 0x0000000304007986 */ /* 0x000fe2000c101904 */
[----:B------:R-:W-:Y:S05]  /*0350*/  EXIT ;  /* 0x000000000000794d */ /* 0x000fea0003800000 */
        .weak           $__internal_0_$__cuda_sm20_sqrt_rn_f32_slowpath
        .type           $__internal_0_$__cuda_sm20_sqrt_rn_f32_slowpath,@function
        .size           $__internal_0_$__cuda_sm20_sqrt_rn_f32_slowpath,($__internal_1_$__cuda_sm3x_div_rn_noftz_f32_slowpath - $__internal_0_$__cuda_sm20_sqrt_rn_f32_slowpath)
$__internal_0_$__cuda_sm20_sqrt_rn_f32_slowpath:
[----:B------:R-:W-:-:S13]  /*0360*/  LOP3.LUT P0, RZ, R11, 0x7fffffff, RZ, 0xc0, !PT ;  /* 0x7fffffff0bff7812 */ /* 0x000fda000780c0ff */
[----:B------:R-:W-:Y:S05]  /*0370*/  @!P0 BRA `(.L_x_5) ;  /* 0x0000000000448947 */ /* 0x000fea0003800000 */
[----:B------:R-:W-:Y:S02]  /*0380*/  FSETP.GEU.FTZ.AND P0, PT, R11, RZ, PT ;  /* 0x000000ff0b00720b */ /* 0x000fe40003f1e000 */
[----:B------:R-:W-:-:S11]  /*0390*/  MOV R2, R11 ;  /* 0x0000000b00027202 */ /* 0x000fd60000000f00 */
[----:B------:R-:W-:Y:S01]  /*03a0*/  @!P0 IMAD.MOV.U32 R11, RZ, RZ, 0x7fffffff ;  /* 0x7fffffffff0b8424 */ /* 0x000fe200078e00ff */
[----:B------:R-:W-:Y:S06]  /*03b0*/  @!P0 BRA `(.L_x_5) ;  /* 0x0000000000348947 */ /* 0x000fec0003800000 */
[----:B------:R-:W-:-:S13]  /*03c0*/  FSETP.GTU.FTZ.AND P0, PT, |R2|, +INF , PT ;  /* 0x7f8000000200780b */ /* 0x000fda0003f1c200 */
[----:B------:R-:W-:Y:S01]  /*03d0*/  @P0 FADD.FTZ R11, R2, 1 ;  /* 0x3f800000020b0421 */ /* 0x000fe20000010000 */
[----:B------:R-:W-:Y:S06]  /*03e0*/  @P0 BRA `(.L_x_5) ;  /* 0x0000000000280947 */ /* 0x000fec0003800000 */
[----:B------:R-:W-:-:S13]  /*03f0*/  FSETP.NEU.FTZ.AND P0, PT, |R2|, +INF , PT ;  /* 0x7f8000000200780b */ /* 0x000fda0003f1d200 */
[----:B------:R-:W-:Y:S01]  /*0400*/  @P0 FFMA R3, R2, 1.84467440737095516160e+19, RZ ;  /* 0x5f80000002030823 */ /* 0x000fe200000000ff */
[----:B------:R-:W-:-:S03]  /*0410*/  @!P0 IMAD.MOV.U32 R11, RZ, RZ, R2 ;  /* 0x000000ffff0b8224 */ /* 0x000fc600078e0002 */
[----:B------:R-:W0:Y:S02]  /*0420*/  @P0 MUFU.RSQ R8, R3 ;  /* 0x0000000300080308 */ /* 0x000e240000001400 */
[----:B0-----:R-:W-:Y:S01]  /*0430*/  @P0 FMUL.FTZ R10, R3, R8 ;  /* 0x00000008030a0220 */ /* 0x001fe20000410000 */
[----:B------:R-:W-:-:S03]  /*0440*/  @P0 FMUL.FTZ R8, R8, 0.5 ;  /* 0x3f00000008080820 */ /* 0x000fc60000410000 */
[----:B------:R-:W-:-:S04]  /*0450*/  @P0 FADD.FTZ R7, -R10, -RZ ;  /* 0x800000ff0a070221 */ /* 0x000fc80000010100 */
[----:B------:R-:W-:-:S04]  /*0460*/  @P0 FFMA R7, R10, R7, R3 ;  /* 0x000000070a070223 */ /* 0x000fc80000000003 */
[----:B------:R-:W-:-:S04]  /*0470*/  @P0 FFMA R7, R7, R8, R10 ;  /* 0x0000000807070223 */ /* 0x000fc8000000000a */
[----:B------:R-:W-:-:S07]  /*0480*/  @P0 FMUL.FTZ R11, R7, 2.3283064365386962891e-10 ;  /* 0x2f800000070b0820 */ /* 0x000fce0000410000 */
.L_x_5:
[----:B------:R-:W-:Y:S02]  /*0490*/  HFMA2 R3, -RZ, RZ, 0, 0 ;  /* 0x00000000ff037431 */ /* 0x000fe400000001ff */
[----:B------:R-:W-:-:S04]  /*04a0*/  IMAD.MOV.U32 R2, RZ, RZ, R9 ;  /* 0x000000ffff027224 */ /* 0x000fc800078e0009 */
[----:B------:R-:W-:Y:S05]  /*04b0*/  RET.REL.NODEC R2 `(adagrad_step_kernel) ;  /* 0xfffffff802d07950 */ /* 0x000fea0003c3ffff */
        .weak           $__internal_1_$__cuda_sm3x_div_rn_noftz_f32_slowpath
        .type           $__internal_1_$__cuda_sm3x_div_rn_noftz_f32_slowpath,@function
        .size           $__internal_1_$__cuda_sm3x_div_rn_noftz_f32_slowpath,(.L_x_46 - $__internal_1_$__cuda_sm3x_div_rn_noftz_f32_slowpath)
$__internal_1_$__cuda_sm3x_div_rn_noftz_f32_slowpath:
[----:B------:R-:W-:Y:S01]  /*04c0*/  SHF.R.U32.HI R7, RZ, 0x17, R11 ;  /* 0x00000017ff077819 */ /* 0x000fe2000001160b */
[----:B------:R-:W-:Y:S01]  /*04d0*/  BSSY.RECONVERGENT B1, `(.L_x_6) ;  /* 0x0000065000017945 */ /* 0x000fe20003800200 */
[--C-:B------:R-:W-:Y:S01]  /*04e0*/  SHF.R.U32.HI R3, RZ, 0x17, R0.reuse ;  /* 0x00000017ff037819 */ /* 0x100fe20000011600 */
[----:B------:R-:W-:Y:S01]  /*04f0*/  IMAD.MOV.U32 R9, RZ, RZ, R0 ;  /* 0x000000ffff097224 */ /* 0x000fe200078e0000 */
[----:B------:R-:W-:Y:S02]  /*0500*/  LOP3.LUT R15, R7, 0xff, RZ, 0xc0, !PT ;  /* 0x000000ff070f7812 */ /* 0x000fe400078ec0ff */
[----:B------:R-:W-:Y:S02]  /*0510*/  LOP3.LUT R8, R3, 0xff, RZ, 0xc0, !PT ;  /* 0x000000ff03087812 */ /* 0x000fe400078ec0ff */
[----:B------:R-:W-:Y:S01]  /*0520*/  MOV R10, R11 ;  /* 0x0000000b000a7202 */ /* 0x000fe20000000f00 */
[----:B------:R-:W-:Y:S02]  /*0530*/  VIADD R13, R15, 0xffffffff ;  /* 0xffffffff0f0d7836 */ /* 0x000fe40000000000 */
[----:B------:R-:W-:-:S03]  /*0540*/  VIADD R12, R8, 0xffffffff ;  /* 0xffffffff080c7836 */ /* 0x000fc60000000000 */
[----:B------:R-:W-:-:S04]  /*0550*/  ISETP.GT.U32.AND P0, PT, R13, 0xfd, PT ;  /* 0x000000fd0d00780c */ /* 0x000fc80003f04070 */
[----:B------:R-:W-:-:S13]  /*0560*/  ISETP.GT.U32.OR P0, PT, R12, 0xfd, P0 ;  /* 0x000000fd0c00780c */ /* 0x000fda0000704470 */
[----:B------:R-:W-:Y:S01]  /*0570*/  @!P0 IMAD.MOV.U32 R7, RZ, RZ, RZ ;  /* 0x000000ffff078224 */ /* 0x000fe200078e00ff */
[----:B------:R-:W-:Y:S06]  /*0580*/  @!P0 BRA `(.L_x_7) ;  /* 0x0000000000608947 */ /* 0x000fec0003800000 */
[----:B------:R-:W-:Y:S01]  /*0590*/  FSETP.GTU.FTZ.AND P0, PT, |R0|, +INF , PT ;  /* 0x7f8000000000780b */ /* 0x000fe20003f1c200 */
[----:B------:R-:W-:Y:S01]  /*05a0*/  IMAD.MOV.U32 R3, RZ, RZ, R11 ;  /* 0x000000ffff037224 */ /* 0x000fe200078e000b */
[----:B------:R-:W-:-:S04]  /*05b0*/  FSETP.GTU.FTZ.AND P1, PT, |R11|, +INF , PT ;  /* 0x7f8000000b00780b */ /* 0x000fc80003f3c200 */
[----:B------:R-:W-:-:S13]  /*05c0*/  PLOP3.LUT P0, PT, P0, P1, PT, 0xf8, 0x8f ;  /* 0x00000000008f781c */ /* 0x000fda0000703f70 */
[----:B------:R-:W-:Y:S05]  /*05d0*/  @P0 BRA `(.L_x_8) ;  /* 0x00000004004c0947 */ /* 0x000fea0003800000 */
[----:B------:R-:W-:-:S13]  /*05e0*/  LOP3.LUT P0, RZ, R10, 0x7fffffff, R9, 0xc8, !PT ;  /* 0x7fffffff0aff7812 */ /* 0x000fda000780c809 */
[----:B------:R-:W-:Y:S05]  /*05f0*/  @!P0 BRA `(.L_x_9) ;  /* 0x00000004003c8947 */ /* 0x000fea0003800000 */
[C---:B------:R-:W-:Y:S02]  /*0600*/  FSETP.NEU.FTZ.AND P2, PT, |R0|.reuse, +INF , PT ;  /* 0x7f8000000000780b */ /* 0x040fe40003f5d200 */
[----:B------:R-:W-:Y:S02]  /*0610*/  FSETP.NEU.FTZ.AND P1, PT, |R3|, +INF , PT ;  /* 0x7f8000000300780b */ /* 0x000fe40003f3d200 */
[----:B------:R-:W-:-:S11]  /*0620*/  FSETP.NEU.FTZ.AND P0, PT, |R0|, +INF , PT ;  /* 0x7f8000000000780b */ /* 0x000fd60003f1d200 */
[----:B------:R-:W-:Y:S05]  /*0630*/  @!P1 BRA !P2, `(.L_x_9) ;  /* 0x00000004002c9947 */ /* 0x000fea0005000000 */
[----:B------:R-:W-:-:S04]  /*0640*/  LOP3.LUT P2, RZ, R9, 0x7fffffff, RZ, 0xc0, !PT ;  /* 0x7fffffff09ff7812 */ /* 0x000fc8000784c0ff */
[----:B------:R-:W-:-:S13]  /*0650*/  PLOP3.LUT P1, PT, P1, P2, PT, 0x2f, 0xf2 ;  /* 0x0000000000f2781c */ /* 0x000fda0000f24577 */
[----:B------:R-:W-:Y:S05]  /*0660*/  @P1 BRA `(.L_x_10) ;  /* 0x0000000400181947 */ /* 0x000fea0003800000 */
[----:B------:R-:W-:-:S04]  /*0670*/  LOP3.LUT P1, RZ, R10, 0x7fffffff, RZ, 0xc0, !PT ;  /* 0x7fffffff0aff7812 */ /* 0x000fc8000782c0ff */
[----:B------:R-:W-:-:S13]  /*0680*/  PLOP3.LUT P0, PT, P0, P1, PT, 0x2f, 0xf2 ;  /* 0x0000000000f2781c */ /* 0x000fda0000702577 */
[----:B------:R-:W-:Y:S05]  /*0690*/  @P0 BRA `(.L_x_11) ;  /* 0x0000000400000947 */ /* 0x000fea0003800000 */
[----:B------:R-:W-:Y:S02]  /*06a0*/  ISETP.GE.AND P0, PT, R12, RZ, PT ;  /* 0x000000ff0c00720c */ /* 0x000fe40003f06270 */
[----:B------:R-:W-:-:S11]  /*06b0*/  ISETP.GE.AND P1, PT, R13, RZ, PT ;  /* 0x000000ff0d00720c */ /* 0x000fd60003f26270 */
[----:B------:R-:W-:Y:S01]  /*06c0*/  @P0 IMAD.MOV.U32 R7, RZ, RZ, RZ ;  /* 0x000000ffff070224 */ /* 0x000fe200078e00ff */
[----:B------:R-:W-:Y:S01]  /*06d0*/  @!P0 MOV R7, 0xffffffc0 ;  /* 0xffffffc000078802 */ /* 0x000fe20000000f00 */
[----:B------:R-:W-:Y:S01]  /*06e0*/  @!P0 FFMA R9, R0, 1.84467440737095516160e+19, RZ ;  /* 0x5f80000000098823 */ /* 0x000fe200000000ff */
[----:B------:R-:W-:-:S03]  /*06f0*/  @!P1 FFMA R10, R3, 1.84467440737095516160e+19, RZ ;  /* 0x5f800000030a9823 */ /* 0x000fc600000000ff */
[----:B------:R-:W-:-:S07]  /*0700*/  @!P1 VIADD R7, R7, 0x40 ;  /* 0x0000004007079836 */ /* 0x000fce0000000000 */
.L_x_7:
[----:B------:R-:W-:Y:S01]  /*0710*/  LEA R3, R15, 0xc0800000, 0x17 ;  /* 0xc08000000f037811 */ /* 0x000fe200078eb8ff */
[----:B------:R-:W-:Y:S01]  /*0720*/  VIADD R8, R8, 0xffffff81 ;  /* 0xffffff8108087836 */ /* 0x000fe20000000000 */
[----:B------:R-:W-:Y:S03]  /*0730*/  BSSY.RECONVERGENT B2, `(.L_x_12) ;  /* 0x0000035000027945 */ /* 0x000fe60003800200 */
[----:B------:R-:W-:Y:S02]  /*0740*/  IMAD.IADD R3, R10, 0x1, -R3 ;  /* 0x000000010a037824 */ /* 0x000fe400078e0a03 */
[C---:B------:R-:W-:Y:S01]  /*0750*/  IMAD R0, R8.reuse, -0x800000, R9 ;  /* 0xff80000008007824 */ /* 0x040fe200078e0209 */
[----:B------:R-:W-:Y:S01]  /*0760*/  IADD3 R8, PT, PT, R8, 0x7f, -R15 ;  /* 0x0000007f08087810 */ /* 0x000fe20007ffe80f */
[----:B------:R-:W0:Y:S01]  /*0770*/  MUFU.RCP R10, R3 ;  /* 0x00000003000a7308 */ /* 0x000e220000001000 */
[----:B------:R-:W-:-:S02]  /*0780*/  FADD.FTZ R11, -R3, -RZ ;  /* 0x800000ff030b7221 */ /* 0x000fc40000010100 */
[----:B------:R-:W-:Y:S02]  /*0790*/  IADD3 R8, PT, PT, R8, R7, RZ ;  /* 0x0000000708087210 */ /* 0x000fe40007ffe0ff */
[----:B0-----:R-:W-:-:S04]  /*07a0*/  FFMA R13, R10, R11, 1 ;  /* 0x3f8000000a0d7423 */ /* 0x001fc8000000000b */
[----:B------:R-:W-:-:S04]  /*07b0*/  FFMA R12, R10, R13, R10 ;  /* 0x0000000d0a0c7223 */ /* 0x000fc8000000000a */
[----:B------:R-:W-:-:S04]  /*07c0*/  FFMA R9, R0, R12, RZ ;  /* 0x0000000c00097223 */ /* 0x000fc800000000ff */
[----:B------:R-:W-:-:S04]  /*07d0*/  FFMA R10, R11, R9, R0 ;  /* 0x000000090b0a7223 */ /* 0x000fc80000000000 */
[----:B------:R-:W-:-:S04]  /*07e0*/  FFMA R9, R12, R10, R9 ;  /* 0x0000000a0c097223 */ /* 0x000fc80000000009 */
[----:B------:R-:W-:-:S04]  /*07f0*/  FFMA R10, R11, R9, R0 ;  /* 0x000000090b0a7223 */ /* 0x000fc80000000000 */
[----:B------:R-:W-:-:S05]  /*0800*/  FFMA R0, R12, R10, R9 ;  /* 0x0000000a0c007223 */ /* 0x000fca0000000009 */
[----:B------:R-:W-:-:S04]  /*0810*/  SHF.R.U32.HI R3, RZ, 0x17, R0 ;  /* 0x00000017ff037819 */ /* 0x000fc80000011600 */
[----:B------:R-:W-:-:S05]  /*0820*/  LOP3.LUT R3, R3, 0xff, RZ, 0xc0, !PT ;  /* 0x000000ff03037812 */ /* 0x000fca00078ec0ff */
[----:B------:R-:W-:-:S04]  /*0830*/  IMAD.IADD R11, R3, 0x1, R8 ;  /* 0x00000001030b7824 */ /* 0x000fc800078e0208 */
[----:B------:R-:W-:-:S05]  /*0840*/  VIADD R3, R11, 0xffffffff ;  /* 0xffffffff0b037836 */ /* 0x000fca0000000000 */
[----:B------:R-:W-:-:S13]  /*0850*/  ISETP.GE.U32.AND P0, PT, R3, 0xfe, PT ;  /* 0x000000fe0300780c */ /* 0x000fda0003f06070 */
[----:B------:R-:W-:Y:S05]  /*0860*/  @!P0 BRA `(.L_x_13) ;  /* 0x0000000000808947 */ /* 0x000fea0003800000 */
[----:B------:R-:W-:-:S13]  /*0870*/  ISETP.GT.AND P0, PT, R11, 0xfe, PT ;  /* 0x000000fe0b00780c */ /* 0x000fda0003f04270 */
[----:B------:R-:W-:Y:S05]  /*0880*/  @P0 BRA `(.L_x_14) ;  /* 0x00000000006c0947 */ /* 0x000fea0003800000 */
[----:B------:R-:W-:-:S13]  /*0890*/  ISETP.GE.AND P0, PT, R11, 0x1, PT ;  /* 0x000000010b00780c */ /* 0x000fda0003f06270 */
[----:B------:R-:W-:Y:S05]  /*08a0*/  @P0 BRA `(.L_x_15) ;  /* 0x0000000000740947 */ /* 0x000fea0003800000 */
[----:B------:R-:W-:Y:S02]  /*08b0*/  ISETP.GE.AND P0, PT, R11, -0x18, PT ;  /* 0xffffffe80b00780c */ /* 0x000fe40003f06270 */
[----:B------:R-:W-:-:S11]  /*08c0*/  LOP3.LUT R0, R0, 0x80000000, RZ, 0xc0, !PT ;  /* 0x8000000000007812 */ /* 0x000fd600078ec0ff */
[----:B------:R-:W-:Y:S05]  /*08d0*/  @!P0 BRA `(.L_x_15) ;  /* 0x0000000000688947 */ /* 0x000fea0003800000 */
[CCC-:B------:R-:W-:Y:S01]  /*08e0*/  FFMA.RZ R3, R12.reuse, R10.reuse, R9.reuse ;  /* 0x0000000a0c037223 */ /* 0x1c0fe2000000c009 */
[CCC-:B------:R-:W-:Y:S01]  /*08f0*/  FFMA.RM R8, R12.reuse, R10.reuse, R9.reuse ;  /* 0x0000000a0c087223 */ /* 0x1c0fe20000004009 */
[C---:B------:R-:W-:Y:S02]  /*0900*/  ISETP.NE.AND P2, PT, R11.reuse, RZ, PT ;  /* 0x000000ff0b00720c */ /* 0x040fe40003f45270 */
[----:B------:R-:W-:Y:S02]  /*0910*/  ISETP.NE.AND P1, PT, R11, RZ, PT ;  /* 0x000000ff0b00720c */ /* 0x000fe40003f25270 */
[----:B------:R-:W-:Y:S01]  /*0920*/  LOP3.LUT R7, R3, 0x7fffff, RZ, 0xc0, !PT ;  /* 0x007fffff03077812 */ /* 0x000fe200078ec0ff */
[----:B------:R-:W-:Y:S01]  /*0930*/  FFMA.RP R3, R12, R10, R9 ;  /* 0x0000000a0c037223 */ /* 0x000fe20000008009 */
[----:B------:R-:W-:Y:S01]  /*0940*/  IADD3 R10, PT, PT, R11, 0x20, RZ ;  /* 0x000000200b0a7810 */ /* 0x000fe20007ffe0ff */
[----:B------:R-:W-:Y:S01]  /*0950*/  IMAD.MOV R9, RZ, RZ, -R11 ;  /* 0x000000ffff097224 */ /* 0x000fe200078e0a0b */
[----:B------:R-:W-:-:S02]  /*0960*/  LOP3.LUT R7, R7, 0x800000, RZ, 0xfc, !PT ;  /* 0x0080000007077812 */ /* 0x000fc400078efcff */
[----:B------:R-:W-:Y:S02]  /*0970*/  FSETP.NEU.FTZ.AND P0, PT, R3, R8, PT ;  /* 0x000000080300720b */ /* 0x000fe40003f1d000 */
[----:B------:R-:W-:Y:S02]  /*0980*/  SHF.L.U32 R10, R7, R10, RZ ;  /* 0x0000000a070a7219 */ /* 0x000fe400000006ff */
[----:B------:R-:W-:Y:S02]  /*0990*/  SEL R8, R9, RZ, P2 ;  /* 0x000000ff09087207 */ /* 0x000fe40001000000 */
[----:B------:R-:W-:Y:S02]  /*09a0*/  ISETP.NE.AND P1, PT, R10, RZ, P1 ;  /* 0x000000ff0a00720c */ /* 0x000fe40000f25270 */
[----:B------:R-:W-:Y:S02]  /*09b0*/  SHF.R.U32.HI R8, RZ, R8, R7 ;  /* 0x00000008ff087219 */ /* 0x000fe40000011607 */
[----:B------:R-:W-:-:S02]  /*09c0*/  PLOP3.LUT P0, PT, P0, P1, PT, 0xf8, 0x8f ;  /* 0x00000000008f781c */ /* 0x000fc40000703f70 */
[----:B------:R-:W-:Y:S02]  /*09d0*/  SHF.R.U32.HI R10, RZ, 0x1, R8 ;  /* 0x00000001ff0a7819 */ /* 0x000fe40000011608 */
[----:B------:R-:W-:-:S04]  /*09e0*/  SEL R3, RZ, 0x1, !P0 ;  /* 0x00000001ff037807 */ /* 0x000fc80004000000 */
[----:B------:R-:W-:-:S04]  /*09f0*/  LOP3.LUT R3, R3, 0x1, R10, 0xf8, !PT ;  /* 0x0000000103037812 */ /* 0x000fc800078ef80a */
[----:B------:R-:W-:-:S05]  /*0a00*/  LOP3.LUT R3, R3, R8, RZ, 0xc0, !PT ;  /* 0x0000000803037212 */ /* 0x000fca00078ec0ff */
[----:B------:R-:W-:-:S05]  /*0a10*/  IMAD.IADD R3, R10, 0x1, R3 ;  /* 0x000000010a037824 */ /* 0x000fca00078e0203 */
[----:B------:R-:W-:Y:S01]  /*0a20*/  LOP3.LUT R0, R3, R0, RZ, 0xfc, !PT ;  /* 0x0000000003007212 */ /* 0x000fe200078efcff */
[----:B------:R-:W-:Y:S06]  /*0a30*/  BRA `(.L_x_15) ;  /* 0x0000000000107947 */ /* 0x000fec0003800000 */
.L_x_14:
[----:B------:R-:W-:-:S04]  /*0a40*/  LOP3.LUT R0, R0, 0x80000000, RZ, 0xc0, !PT ;  /* 0x8000000000007812 */ /* 0x000fc800078ec0ff */
[----:B------:R-:W-:Y:S01]  /*0a50*/  LOP3.LUT R0, R0, 0x7f800000, RZ, 0xfc, !PT ;  /* 0x7f80000000007812 */ /* 0x000fe200078efcff */
[----:B------:R-:W-:Y:S06]  /*0a60*/  BRA `(.L_x_15) ;  /* 0x0000000000047947 */ /* 0x000fec0003800000 */
.L_x_13:
[----:B------:R-:W-:-:S07]  /*0a70*/  LEA R0, R8, R0, 0x17 ;  /* 0x0000000008007211 */ /* 0x000fce00078eb8ff */
.L_x_15:
[----:B------:R-:W-:Y:S05]  /*0a80*/  BSYNC.RECONVERGENT B2 ;  /* 0x0000000000027941 */ /* 0x000fea0003800200 */
.L_x_12:
[----:B------:R-:W-:Y:S05]  /*0a90*/  BRA `(.L_x_16) ;  /* 0x0000000000207947 */ /* 0x000fea0003800000 */
.L_x_11:
[----:B------:R-:W-:-:S04]  /*0aa0*/  LOP3.LUT R0, R10, 0x80000000, R9, 0x48, !PT ;  /* 0x800000000a007812 */ /* 0x000fc800078e4809 */
[----:B------:R-:W-:Y:S01]  /*0ab0*/  LOP3.LUT R0, R0, 0x7f800000, RZ, 0xfc, !PT ;  /* 0x7f80000000007812 */ /* 0x000fe200078efcff */
[----:B------:R-:W-:Y:S06]  /*0ac0*/  BRA `(.L_x_16) ;  /* 0x0000000000147947 */ /* 0x000fec0003800000 */
.L_x_10:
[----:B------:R-:W-:Y:S01]  /*0ad0*/  LOP3.LUT R0, R10, 0x80000000, R9, 0x48, !PT ;  /* 0x800000000a007812 */ /* 0x000fe200078e4809 */
[----:B------:R-:W-:Y:S06]  /*0ae0*/  BRA `(.L_x_16) ;  /* 0x00000000000c7947 */ /* 0x000fec0003800000 */
.L_x_9:
[----:B------:R-:W0:Y:S01]  /*0af0*/  MUFU.RSQ R0, -QNAN ;  /* 0xffc0000000007908 */ /* 0x000e220000001400 */
[----:B------:R-:W-:Y:S05]  /*0b00*/  BRA `(.L_x_16) ;  /* 0x0000000000047947 */ /* 0x000fea0003800000 */
.L_x_8:
[----:B------:R-:W-:-:S07]  /*0b10*/  FADD.FTZ R0, R0, R3 ;  /* 0x0000000300007221 */ /* 0x000fce0000010000 */
.L_x_16:
[----:B------:R-:W-:Y:S05]  /*0b20*/  BSYNC.RECONVERGENT B1 ;  /* 0x0000000000017941 */ /* 0x000fea0003800200 */
.L_x_6:
[----:B------:R-:W-:-:S04]  /*0b30*/  IMAD.MOV.U32 R3, RZ, RZ, 0x0 ;  /* 0x00000000ff037424 */ /* 0x000fc800078e00ff */
[----:B0-----:R-:W-:Y:S05]  /*0b40*/  RET.REL.NODEC R2 `(adagrad_step_kernel) ;  /* 0xfffffff4022c7950 */ /* 0x001fea0003c3ffff */
.L_x_17:
[----:B------:R-:W-:-:S00]  /*0b50*/  BRA `(.L_x_17) ;  /* 0xfffffffc00fc7947 */ /* 0x000fc0000383ffff */
[----:B------:R-:W-:-:S00]  /*0b60*/  NOP ;  /* 0x0000000000007918 */ /* 0x000fc00000000000 */
        /* <DEDUP_REMOVED lines=9> */
.L_x_46:


//--------------------- .text.momentum_sgd_step_kernel --------------------------
	.section	.text.momentum_sgd_step_kernel,"ax",@progbits
	.align	128
        .global         momentum_sgd_step_kernel
        .type           momentum_sgd_step_kernel,@function
        .size           momentum_sgd_step_kernel,(.L_x_50 - momentum_sgd_step_kernel)
        .other          momentum_sgd_step_kernel,@"STO_CUDA_ENTRY STV_DEFAULT"
momentum_sgd_step_kernel:
.text.momentum_sgd_step_kernel:
        /* <DEDUP_REMOVED lines=10> */
[----:B------:R-:W2:Y:S06]  /*00a0*/  LDCU.64 UR6, c[0x0][0x398] ;  /* 0x00007300ff0677ac */ /* 0x000eac0008000a00 */
[----:B------:R-:W3:Y:S08]  /*00b0*/  LDC.64 R2, c[0x0][0x390] ;  /* 0x0000e400ff027b82 */ /* 0x000ef00000000a00 */
[----:B------:R-:W4:Y:S01]  /*00c0*/  LDC.64 R6, c[0x0][0x380] ;  /* 0x0000e000ff067b82 */ /* 0x000f220000000a00 */
[----:B0-----:R-:W-:-:S06]  /*00d0*/  IMAD.WIDE R4, R9, 0x4, R4 ;  /* 0x0000000409047825 */ /* 0x001fcc00078e0204 */
[----:B-1----:R-:W2:Y:S01]  /*00e0*/  LDG.E R5, desc[UR4][R4.64] ;  /* 0x0000000404057981 */ /* 0x002ea2000c1e1900 */
[----:B---3--:R-:W-:-:S05]  /*00f0*/  IMAD.WIDE R2, R9, 0x4, R2 ;  /* 0x0000000409027825 */ /* 0x008fca00078e0202 */
[----:B------:R-:W2:Y:S01]  /*0100*/  LDG.E R0, desc[UR4][R2.64] ;  /* 0x0000000402007981 */ /* 0x000ea2000c1e1900 */
[----:B----4-:R-:W-:-:S04]  /*0110*/  IMAD.WIDE R6, R9, 0x4, R6 ;  /* 0x0000000409067825 */ /* 0x010fc800078e0206 */
[----:B--2---:R-:W-:-:S05]  /*0120*/  FFMA R11, R0, UR7, R5 ;  /* 0x00000007000b7c23 */ /* 0x004fca0008000005 */
[----:B------:R-:W-:Y:S04]  /*0130*/  STG.E desc[UR4][R2.64], R11 ;  /* 0x0000000b02007986 */ /* 0x000fe8000c101904 */
[----:B------:R-:W2:Y:S02]  /*0140*/  LDG.E R0, desc[UR4][R6.64] ;  /* 0x0000000406007981 */ /* 0x000ea4000c1e1900 */
[----:B--2---:R-:W-:-:S05]  /*0150*/  FFMA R9, -R11, UR6, R0 ;  /* 0x000000060b097c23 */ /* 0x004fca0008000100 */
[----:B------:R-:W-:Y:S01]  /*0160*/  STG.E desc[UR4][R6.64], R9 ;  /* 0x0000000906007986 */ /* 0x000fe2000c101904 */
[----:B------:R-:W-:Y:S05]  /*0170*/  EXIT ;  /* 0x000000000000794d */ /* 0x000fea0003800000 */
.L_x_18:
        /* <DEDUP_REMOVED lines=16> */
.L_x_50:


//--------------------- .text.adam_step_kernel    --------------------------
	.section	.text.adam_step_kernel,"ax",@progbits
	.align	128
        .global         adam_step_kernel
        .type           adam_step_kernel,@function
        .size           adam_step_kernel,(.L_x_48 - adam_step_kernel)
        .other          adam_step_kernel,@"STO_CUDA_ENTRY STV_DEFAULT"
adam_step_kernel:
.text.adam_step_kernel:
        /* <DEDUP_REMOVED lines=9> */
[----:B------:R-:W1:Y:S07]  /*0090*/  LDCU.64 UR4, c[0x0][0x358] ;  /* 0x00006b00ff0477ac */ /* 0x000e6e0008000a00 */
[----:B------:R-:W2:Y:S08]  /*00a0*/  LDC.64 R10, c[0x0][0x390] ;  /* 0x0000e400ff0a7b82 */ /* 0x000eb00000000a00 */
[----:B------:R-:W3:Y:S08]  /*00b0*/  LDC.64 R8, c[0x0][0x398] ;  /* 0x0000e600ff087b82 */ /* 0x000ef00000000a00 */
[----:B------:R-:W4:Y:S01]  /*00c0*/  LDC.64 R6, c[0x0][0x380] ;  /* 0x0000e000ff067b82 */ /* 0x000f220000000a00 */
[----:B0-----:R-:W-:-:S06]  /*00d0*/  IMAD.WIDE R2, R5, 0x4, R2 ;  /* 0x0000000405027825 */ /* 0x001fcc00078e0202 */
[----:B-1----:R0:W4:Y:S01]  /*00e0*/  LDG.E R2, desc[UR4][R2.64] ;  /* 0x0000000402027981 */ /* 0x002122000c1e1900 */
[C---:B--2---:R-:W-:Y:S01]  /*00f0*/  IMAD.WIDE R10, R5.reuse, 0x4, R10 ;  /* 0x00000004050a7825 */ /* 0x044fe200078e020a */
[----:B------:R-:W1:Y:S04]  /*0100*/  LDC R15, c[0x0][0x3a4] ;  /* 0x0000e900ff0f7b82 */ /* 0x000e680000000800 */
[----:B------:R-:W2:Y:S01]  /*0110*/  LDG.E R14, desc[UR4][R10.64] ;  /* 0x000000040a0e7981 */ /* 0x000ea2000c1e1900 */
[----:B---3--:R-:W-:-:S05]  /*0120*/  IMAD.WIDE R8, R5, 0x4, R8 ;  /* 0x0000000405087825 */ /* 0x008fca00078e0208 */
[----:B------:R-:W3:Y:S01]  /*0130*/  LDG.E R0, desc[UR4][R8.64] ;  /* 0x0000000408007981 */ /* 0x000ee2000c1e1900 */
[----:B----4-:R-:W-:-:S05]  /*0140*/  IMAD.WIDE R6, R5, 0x4, R6 ;  /* 0x0000000405067825 */ /* 0x010fca00078e0206 */
[----:B------:R4:W5:Y:S01]  /*0150*/  LDG.E R5, desc[UR4][R6.64] ;  /* 0x0000000406057981 */ /* 0x000962000c1e1900 */
[C---:B-1----:R-:W-:Y:S01]  /*0160*/  FMUL R4, |R15|.reuse, 16777216 ;  /* 0x4b8000000f047820 */ /* 0x042fe20000400200 */
[----:B------:R-:W-:-:S04]  /*0170*/  FSETP.GEU.AND P0, PT, |R15|, 1.175494350822287508e-38, PT ;  /* 0x008000000f00780b */ /* 0x000fc80003f0e200 */
[----:B------:R-:W-:-:S04]  /*0180*/  FSEL R4, R4, |R15|, !P0 ;  /* 0x4000000f04047208 */ /* 0x000fc80004000000 */
[----:B------:R-:W-:-:S04]  /*0190*/  IADD3 R12, PT, PT, R4, -0x3f3504f3, RZ ;  /* 0xc0cafb0d040c7810 */ /* 0x000fc80007ffe0ff */
[----:B------:R-:W-:-:S04]  /*01a0*/  LOP3.LUT R17, R12, 0xff800000, RZ, 0xc0, !PT ;  /* 0xff8000000c117812 */ /* 0x000fc800078ec0ff */
[----:B------:R-:W-:-:S05]  /*01b0*/  IADD3 R4, PT, PT, R4, -R17, RZ ;  /* 0x8000001104047210 */ /* 0x000fca0007ffe0ff */
[----:B------:R-:W-:-:S06]  /*01c0*/  FADD R13, R4, 1 ;  /* 0x3f800000040d7421 */ /* 0x000fcc0000000000 */
[----:B------:R-:W1:Y:S01]  /*01d0*/  MUFU.RCP R13, R13 ;  /* 0x0000000d000d7308 */ /* 0x000e620000001000 */
[----:B------:R-:W-:Y:S01]  /*01e0*/  FADD R19, R4, -1 ;  /* 0xbf80000004137421 */ /* 0x000fe20000000000 */
[----:B0-----:R-:W-:Y:S02]  /*01f0*/  FSEL R3, RZ, -24, P0 ;  /* 0xc1c00000ff037808 */ /* 0x001fe40000000000 */
[----:B------:R-:W-:Y:S01]  /*0200*/  I2FP.F32.S32 R12, R17 ;  /* 0x00000011000c7245 */ /* 0x000fe20000201400 */
[----:B------:R-:W-:-:S04]  /*0210*/  FADD R4, R19, R19 ;  /* 0x0000001313047221 */ /* 0x000fc80000000000 */
[----:B------:R-:W-:Y:S01]  /*0220*/  FFMA R17, R12, 1.1920928955078125e-07, R3 ;  /* 0x340000000c117823 */ /* 0x000fe20000000003 */
[----:B------:R-:W-:Y:S02]  /*0230*/  HFMA2 R3, -RZ, RZ, 0.771484375, 0.21533203125 ;  /* 0x3a2c32e4ff037431 */ /* 0x000fe400000001ff */
[----:B-1----:R-:W-:-:S04]  /*0240*/  FMUL R4, R13, R4 ;  /* 0x000000040d047220 */ /* 0x002fc80000400000 */
[----:B------:R-:W-:Y:S01]  /*0250*/  FADD R18, R19, -R4 ;  /* 0x8000000413127221 */ /* 0x000fe20000000000 */
[CC--:B------:R-:W-:Y:S01]  /*0260*/  FMUL R16, R4.reuse, R4.reuse ;  /* 0x0000000404107220 */ /* 0x0c0fe20000400000 */
[----:B------:R-:W-:Y:S02]  /*0270*/  FFMA R12, R4, 1.4426950216293334961, R17 ;  /* 0x3fb8aa3b040c7823 */ /* 0x000fe40000000011 */
[----:B------:R-:W-:Y:S01]  /*0280*/  FADD R18, R18, R18 ;  /* 0x0000001212127221 */ /* 0x000fe20000000000 */
[C---:B------:R-:W-:Y:S01]  /*0290*/  FFMA R21, R16.reuse, R3, 0.0032181653659790754318 ;  /* 0x3b52e7db10157423 */ /* 0x040fe20000000003 */
[----:B------:R-:W-:Y:S02]  /*02a0*/  FADD R17, R17, -R12 ;  /* 0x8000000c11117221 */ /* 0x000fe40000000000 */
[----:B------:R-:W-:Y:S01]  /*02b0*/  FFMA R18, R19, -R4, R18 ;  /* 0x8000000413127223 */ /* 0x000fe20000000012 */
[----:B------:R-:W-:Y:S01]  /*02c0*/  FFMA R21, R16, R21, 0.018033718690276145935 ;  /* 0x3c93bb7310157423 */ /* 0x000fe20000000015 */
[----:B------:R-:W0:Y:S01]  /*02d0*/  LDC R19, c[0x0][0x3b0] ;  /* 0x0000ec00ff137b82 */ /* 0x000e220000000800 */
[----:B------:R-:W-:Y:S01]  /*02e0*/  FFMA R17, R4, 1.4426950216293334961, R17 ;  /* 0x3fb8aa3b04117823 */ /* 0x000fe20000000011 */
[----:B------:R-:W-:Y:S01]  /*02f0*/  FMUL R18, R13, R18 ;  /* 0x000000120d127220 */ /* 0x000fe20000400000 */
[----:B------:R-:W-:-:S03]  /*0300*/  FFMA R21, R16, R21, 0.12022458761930465698 ;  /* 0x3df6384f10157423 */ /* 0x000fc60000000015 */
[----:B------:R-:W-:Y:S01]  /*0310*/  FFMA R17, R18, 1.4426950216293334961, R17 ;  /* 0x3fb8aa3b12117823 */ /* 0x000fe20000000011 */
[----:B------:R-:W-:-:S03]  /*0320*/  FMUL R21, R16, R21 ;  /* 0x0000001510157220 */ /* 0x000fc60000400000 */
[----:B------:R-:W-:Y:S01]  /*0330*/  FFMA R17, R4, 1.9251366722983220825e-08, R17 ;  /* 0x32a55e3404117823 */ /* 0x000fe20000000011 */
[----:B------:R-:W-:-:S04]  /*0340*/  FMUL R13, R21, 3 ;  /* 0x40400000150d7820 */ /* 0x000fc80000400000 */
[----:B------:R-:W-:-:S04]  /*0350*/  FFMA R18, R18, R13, R17 ;  /* 0x0000000d12127223 */ /* 0x000fc80000000011 */
[----:B------:R-:W-:-:S04]  /*0360*/  FFMA R21, R4, R21, R18 ;  /* 0x0000001504157223 */ /* 0x000fc80000000012 */
[----:B------:R-:W-:Y:S01]  /*0370*/  FADD R13, R12, R21 ;  /* 0x000000150c0d7221 */ /* 0x000fe20000000000 */
[----:B0-----:R-:W-:-:S05]  /*0380*/  I2FP.F32.S32 R4, R19 ;  /* 0x0000001300047245 */ /* 0x001fca0000201400 */
[----:B------:R-:W-:-:S04]  /*0390*/  FMUL R17, R4, R13 ;  /* 0x0000000d04117220 */ /* 0x000fc80000400000 */
[----:B------:R-:W0:Y:S01]  /*03a0*/  FRND R16, R17 ;  /* 0x0000001100107307 */ /* 0x000e220000201000 */
[----:B------:R-:W-:-:S04]  /*03b0*/  FADD R12, -R12, R13 ;  /* 0x0000000d0c0c7221 */ /* 0x000fc80000000100 */
[----:B------:R-:W-:Y:S01]  /*03c0*/  FADD R21, R21, -R12 ;  /* 0x8000000c15157221 */ /* 0x000fe20000000000 */
[C---:B------:R-:W-:Y:S02]  /*03d0*/  FFMA R12, R4.reuse, R13, -R17 ;  /* 0x0000000d040c7223 */ /* 0x040fe40000000811 */
[----:B------:R-:W1:Y:S02]  /*03e0*/  LDC R13, c[0x0][0x3a8] ;  /* 0x0000ea00ff0d7b82 */ /* 0x000e640000000800 */
[----:B------:R-:W-:Y:S01]  /*03f0*/  FFMA R21, R4, R21, R12 ;  /* 0x0000001504157223 */ /* 0x000fe2000000000c */
[----:B------:R-:W-:Y:S01]  /*0400*/  MOV R12, 0x391fcb8e ;  /* 0x391fcb8e000c7802 */ /* 0x000fe20000000f00 */
[----:B0-----:R-:W-:-:S04]  /*0410*/  FADD R18, R17, -R16 ;  /* 0x8000001011127221 */ /* 0x001fc80000000000 */
[----:B------:R-:W-:-:S04]  /*0420*/  FADD R21, R21, R18 ;  /* 0x0000001215157221 */ /* 0x000fc80000000000 */
[----:B------:R-:W-:Y:S01]  /*0430*/  FFMA R18, R21, R12, 0.0013391353422775864601 ;  /* 0x3aaf85ed15127423 */ /* 0x000fe2000000000c */
[----:B------:R-:W-:-:S03]  /*0440*/  FSETP.GT.AND P0, PT, R16, RZ, PT ;  /* 0x000000ff1000720b */ /* 0x000fc60003f04000 */
[C---:B------:R-:W-:Y:S01]  /*0450*/  FFMA R18, R21.reuse, R18, 0.0096188392490148544312 ;  /* 0x3c1d985615127423 */ /* 0x040fe20000000012 */
[----:B------:R-:W0:Y:S01]  /*0460*/  F2I.NTZ R20, R17 ;  /* 0x0000001100147305 */ /* 0x000e220000203100 */
[----:B------:R-:W-:Y:S02]  /*0470*/  FMUL R16, R4, 0.5 ;  /* 0x3f00000004107820 */ /* 0x000fe40000400000 */
[----:B------:R-:W-:Y:S01]  /*0480*/  FFMA R18, R21, R18, 0.055503588169813156128 ;  /* 0x3d6357bb15127423 */ /* 0x000fe20000000012 */
[----:B------:R-:W-:-:S03]  /*0490*/  SEL R23, RZ, 0x83000000, P0 ;  /* 0x83000000ff177807 */ /* 0x000fc60000000000 */
[----:B------:R-:W-:Y:S01]  /*04a0*/  FFMA R18, R21, R18, 0.24022644758224487305 ;  /* 0x3e75fdec15127423 */ /* 0x000fe20000000012 */
[----:B------:R-:W1:Y:S01]  /*04b0*/  FRND.TRUNC R16, R16 ;  /* 0x0000001000107307 */ /* 0x000e62000020d000 */
[----:B------:R-:W-:Y:S02]  /*04c0*/  ISETP.NE.AND P0, PT, R19, RZ, PT ;  /* 0x000000ff1300720c */ /* 0x000fe40003f05270 */
[----:B------:R-:W-:Y:S01]  /*04d0*/  FFMA R18, R21, R18, 0.69314718246459960938 ;  /* 0x3f31721815127423 */ /* 0x000fe20000000012 */
[----:B------:R-:W-:Y:S02]  /*04e0*/  IADD3 R25, PT, PT, R23, 0x7f000000, RZ ;  /* 0x7f00000017197810 */ /* 0x000fe40007ffe0ff */
[----:B------:R-:W-:Y:S01]  /*04f0*/  FSETP.EQ.OR P2, PT, R15, 1, !P0 ;  /* 0x3f8000000f00780b */ /* 0x000fe20004742400 */
[----:B------:R-:W-:Y:S01]  /*0500*/  FFMA R18, R21, R18, 1 ;  /* 0x3f80000015127423 */ /* 0x000fe20000000012 */
[C---:B------:R-:W-:Y:S02]  /*0510*/  FSETP.GT.AND P1, PT, |R17|.reuse, 152, PT ;  /* 0x431800001100780b */ /* 0x040fe40003f24200 */
[----:B0-----:R-:W-:Y:S01]  /*0520*/  LEA R23, R20, -R23, 0x17 ;  /* 0x8000001714177211 */ /* 0x001fe200078eb8ff */
[----:B------:R-:W-:Y:S01]  /*0530*/  FMUL R18, R18, R25 ;  /* 0x0000001912127220 */ /* 0x000fe20000400000 */
[----:B------:R-:W-:Y:S01]  /*0540*/  FSETP.GEU.AND P3, PT, R17, RZ, PT ;  /* 0x000000ff1100720b */ /* 0x000fe20003f6e000 */
[----:B-1----:R-:W-:-:S02]  /*0550*/  FADD R21, -R13, 1 ;  /* 0x3f8000000d157421 */ /* 0x002fc40000000100 */
[----:B------:R-:W-:Y:S01]  /*0560*/  FMUL R22, R18, R23 ;  /* 0x0000001712167220 */ /* 0x000fe20000400000 */
[----:B------:R-:W-:Y:S01]  /*0570*/  FADD R18, -R15, 1 ;  /* 0x3f8000000f127421 */ /* 0x000fe20000000100 */
[----:B------:R-:W-:-:S04]  /*0580*/  FADD R23, R16, R16 ;  /* 0x0000001010177221 */ /* 0x000fc80000000000 */
[----:B------:R-:W-:Y:S01]  /*0590*/  FADD R16, R4, -R23 ;  /* 0x8000001704107221 */ /* 0x000fe20000000000 */
[----:B------:R-:W-:Y:S01]  /*05a0*/  @P1 FSEL R22, RZ, +INF , !P3 ;  /* 0x7f800000ff161808 */ /* 0x000fe20005800000 */
[----:B------:R-:W-:Y:S01]  /*05b0*/  FMUL R20, R2, R2 ;  /* 0x0000000202147220 */ /* 0x000fe20000400000 */
[----:B--2---:R-:W-:Y:S01]  /*05c0*/  FMUL R17, R14, R15 ;  /* 0x0000000f0e117220 */ /* 0x004fe20000400000 */
[----:B------:R-:W-:-:S03]  /*05d0*/  HFMA2 R14, -RZ, RZ, 1.875, 0 ;  /* 0x3f800000ff0e7431 */ /* 0x000fc600000001ff */
[----:B------:R-:W-:Y:S01]  /*05e0*/  FFMA R2, R2, R18, R17 ;  /* 0x0000001202027223 */ /* 0x000fe20000000011 */
[----:B---3--:R-:W-:-:S04]  /*05f0*/  FMUL R0, R0, R13 ;  /* 0x0000000d00007220 */ /* 0x008fc80000400000 */
[----:B------:R-:W-:Y:S01]  /*0600*/  FFMA R0, R21, R20, R0 ;  /* 0x0000001415007223 */ /* 0x000fe20000000000 */
[----:B----4-:R-:W-:Y:S06]  /*0610*/  @P2 BRA `(.L_x_19) ;  /* 0x0000000000502947 */ /* 0x010fec0003800000 */
[----:B------:R-:W-:-:S04]  /*0620*/  FSETP.NAN.AND P1, PT, |R4|, |R4|, PT ;  /* 0x400000040400720b */ /* 0x000fc80003f28200 */
[----:B------:R-:W-:-:S13]  /*0630*/  FSETP.NUM.AND P1, PT, |R15|, |R15|, !P1 ;  /* 0x4000000f0f00720b */ /* 0x000fda0004f27200 */
[----:B------:R-:W-:Y:S01]  /*0640*/  @!P1 FADD R14, R4, R15 ;  /* 0x0000000f040e9221 */ /* 0x000fe20000000000 */
[----:B------:R-:W-:Y:S06]  /*0650*/  @!P1 BRA `(.L_x_19) ;  /* 0x0000000000409947 */ /* 0x000fec0003800000 */
[C---:B------:R-:W-:Y:S02]  /*0660*/  FSETP.NEU.AND P1, PT, |R15|.reuse, +INF , PT ;  /* 0x7f8000000f00780b */ /* 0x040fe40003f2d200 */
[----:B------:R-:W-:-:S13]  /*0670*/  FSETP.NEU.AND P2, PT, R15, RZ, PT ;  /* 0x000000ff0f00720b */ /* 0x000fda0003f4d000 */
[----:B------:R-:W-:Y:S05]  /*0680*/  @P1 BRA P2, `(.L_x_20) ;  /* 0x0000000000181947 */ /* 0x000fea0001000000 */
[----:B------:R-:W-:Y:S01]  /*0690*/  ISETP.GE.AND P2, PT, R19, RZ, PT ;  /* 0x000000ff1300720c */ /* 0x000fe20003f46270 */
[----:B------:R-:W-:Y:S01]  /*06a0*/  FADD R14, R15, R15 ;  /* 0x0000000f0f0e7221 */ /* 0x000fe20000000000 */
[----:B------:R-:W-:-:S11]  /*06b0*/  FSETP.NEU.AND P1, PT, |R16|, 1, PT ;  /* 0x3f8000001000780b */ /* 0x000fd60003f2d200 */
[----:B------:R-:W-:-:S04]  /*06c0*/  @!P2 LOP3.LUT R14, R14, 0x7f800000, RZ, 0x3c, !PT ;  /* 0x7f8000000e0ea812 */ /* 0x000fc800078e3cff */
[----:B------:R-:W-:Y:S01]  /*06d0*/  @P1 LOP3.LUT R14, R14, 0x7fffffff, RZ, 0xc0, !PT ;  /* 0x7fffffff0e0e1812 */ /* 0x000fe200078ec0ff */
[----:B------:R-:W-:Y:S06]  /*06e0*/  BRA `(.L_x_19) ;  /* 0x00000000001c7947 */ /* 0x000fec0003800000 */
.L_x_20:
[----:B------:R-:W-:Y:S02]  /*06f0*/  FSETP.NEU.AND P1, PT, |R4|, +INF , PT ;  /* 0x7f8000000400780b */ /* 0x000fe40003f2d200 */
[----:B------:R-:W-:-:S13]  /*0700*/  FSETP.EQ.AND P2, PT, R15, -1, PT ;  /* 0xbf8000000f00780b */ /* 0x000fda0003f42000 */
[----:B------:R-:W-:Y:S05]  /*0710*/  @!P1 BRA P2, `(.L_x_19) ;  /* 0x0000000000109947 */ /* 0x000fea0001000000 */
[----:B------:R-:W-:Y:S02]  /*0720*/  FSETP.GEU.AND P1, PT, R15, RZ, PT ;  /* 0x000000ff0f00720b */ /* 0x000fe40003f2e000 */
[----:B------:R-:W-:-:S11]  /*0730*/  MOV R14, R22 ;  /* 0x00000016000e7202 */ /* 0x000fd60000000f00 */
[----:B------:R-:W-:-:S04]  /*0740*/  @!P1 FSETP.NEU.AND P2, PT, |R16|, 1, PT ;  /* 0x3f8000001000980b */ /* 0x000fc80003f4d200 */
[----:B------:R-:W-:-:S09]  /*0750*/  @!P1 FSEL R14, R22, -R22, P2 ;  /* 0x80000016160e9208 */ /* 0x000fd20001000000 */
.L_x_19:
[C---:B------:R-:W-:Y:S01]  /*0760*/  FMUL R18, |R13|.reuse, 16777216 ;  /* 0x4b8000000d127820 */ /* 0x040fe20000400200 */
[C---:B------:R-:W-:Y:S02]  /*0770*/  FSETP.GEU.AND P1, PT, |R13|.reuse, 1.175494350822287508e-38, PT ;  /* 0x008000000d00780b */ /* 0x040fe40003f2e200 */
[----:B------:R-:W-:Y:S02]  /*0780*/  FSETP.EQ.OR P0, PT, R13, 1, !P0 ;  /* 0x3f8000000d00780b */ /* 0x000fe40004702400 */
[----:B------:R-:W-:Y:S02]  /*0790*/  FSEL R18, R18, |R13|, !P1 ;  /* 0x4000000d12127208 */ /* 0x000fe40004800000 */
[----:B------:R-:W-:Y:S02]  /*07a0*/  FSEL R17, RZ, -24, P1 ;  /* 0xc1c00000ff117808 */ /* 0x000fe40000800000 */
[----:B------:R-:W-:-:S04]  /*07b0*/  IADD3 R15, PT, PT, R18, -0x3f3504f3, RZ ;  /* 0xc0cafb0d120f7810 */ /* 0x000fc80007ffe0ff */
[----:B------:R-:W-:-:S04]  /*07c0*/  LOP3.LUT R23, R15, 0xff800000, RZ, 0xc0, !PT ;  /* 0xff8000000f177812 */ /* 0x000fc800078ec0ff */
[-C--:B------:R-:W-:Y:S02]  /*07d0*/  IADD3 R18, PT, PT, R18, -R23.reuse, RZ ;  /* 0x8000001712127210 */ /* 0x080fe40007ffe0ff */
[----:B------:R-:W-:-:S03]  /*07e0*/  I2FP.F32.S32 R20, R23 ;  /* 0x0000001700147245 */ /* 0x000fc60000201400 */
[C---:B------:R-:W-:Y:S01]  /*07f0*/  FADD R15, R18.reuse, 1 ;  /* 0x3f800000120f7421 */ /* 0x040fe20000000000 */
[----:B------:R-:W-:Y:S01]  /*0800*/  FADD R21, R18, -1 ;  /* 0xbf80000012157421 */ /* 0x000fe20000000000 */
[----:B------:R-:W-:-:S03]  /*0810*/  FFMA R23, R20, 1.1920928955078125e-07, R17 ;  /* 0x3400000014177823 */ /* 0x000fc60000000011 */
[----:B------:R-:W-:Y:S01]  /*0820*/  FADD R18, R21, R21 ;  /* 0x0000001515127221 */ /* 0x000fe20000000000 */
[----:B------:R-:W0:Y:S03]  /*0830*/  MUFU.RCP R15, R15 ;  /* 0x0000000f000f7308 */ /* 0x000e260000001000 */
[----:B0-----:R-:W-:-:S04]  /*0840*/  FMUL R18, R15, R18 ;  /* 0x000000120f127220 */ /* 0x001fc80000400000 */
        /* <DEDUP_REMOVED lines=8> */
[----:B------:R-:W-:-:S02]  /*08d0*/  FFMA R23, R18, 1.4426950216293334961, R23 ;  /* 0x3fb8aa3b12177823 */ /* 0x000fc40000000017 */
        /* <DEDUP_REMOVED lines=8> */
[----:B------:R-:W-:-:S04]  /*0960*/  FADD R15, R17, R22 ;  /* 0x00000016110f7221 */ /* 0x000fc80000000000 */
[----:B------:R-:W-:Y:S01]  /*0970*/  FMUL R3, R4, R15 ;  /* 0x0000000f04037220 */ /* 0x000fe20000400000 */
[----:B------:R-:W-:-:S03]  /*0980*/  FADD R17, -R17, R15 ;  /* 0x0000000f11117221 */ /* 0x000fc60000000100 */
[----:B------:R-:W0:Y:S01]  /*0990*/  FRND R18, R3 ;  /* 0x0000000300127307 */ /* 0x000e220000201000 */
[----:B------:R-:W-:Y:S01]  /*09a0*/  FADD R17, R22, -R17 ;  /* 0x8000001116117221 */ /* 0x000fe20000000000 */
[----:B------:R-:W-:Y:S01]  /*09b0*/  FFMA R20, R4, R15, -R3 ;  /* 0x0000000f04147223 */ /* 0x000fe20000000803 */
[----:B------:R-:W-:-:S03]  /*09c0*/  FSETP.GEU.AND P2, PT, R3, RZ, PT ;  /* 0x000000ff0300720b */ /* 0x000fc60003f4e000 */
[----:B------:R-:W-:Y:S02]  /*09d0*/  FFMA R17, R4, R17, R20 ;  /* 0x0000001104117223 */ /* 0x000fe40000000014 */
[----:B------:R-:W1:Y:S01]  /*09e0*/  F2I.NTZ R15, R3 ;  /* 0x00000003000f7305 */ /* 0x000e620000203100 */
[----:B0-----:R-:W-:Y:S01]  /*09f0*/  FADD R20, R3, -R18 ;  /* 0x8000001203147221 */ /* 0x001fe20000000000 */
[----:B------:R-:W-:-:S03]  /*0a00*/  FSETP.GT.AND P1, PT, R18, RZ, PT ;  /* 0x000000ff1200720b */ /* 0x000fc60003f24000 */
[----:B------:R-:W-:Y:S01]  /*0a10*/  FADD R17, R17, R20 ;  /* 0x0000001411117221 */ /* 0x000fe20000000000 */
[----:B------:R-:W-:Y:S02]  /*0a20*/  SEL R18, RZ, 0x83000000, P1 ;  /* 0x83000000ff127807 */ /* 0x000fe40000800000 */
[----:B------:R-:W-:Y:S01]  /*0a30*/  FSETP.GT.AND P1, PT, |R3|, 152, PT ;  /* 0x431800000300780b */ /* 0x000fe20003f24200 */
[----:B------:R-:W-:Y:S01]  /*0a40*/  FFMA R12, R17, R12, 0.0013391353422775864601 ;  /* 0x3aaf85ed110c7423 */ /* 0x000fe2000000000c */
[----:B-1----:R-:W-:Y:S01]  /*0a50*/  LEA R15, R15, -R18, 0x17 ;  /* 0x800000120f0f7211 */ /* 0x002fe200078eb8ff */
[----:B------:R-:W-:Y:S02]  /*0a60*/  VIADD R21, R18, 0x7f000000 ;  /* 0x7f00000012157836 */ /* 0x000fe40000000000 */
[----:B------:R-:W-:-:S04]  /*0a70*/  FFMA R12, R17, R12, 0.0096188392490148544312 ;  /* 0x3c1d9856110c7423 */ /* 0x000fc8000000000c */
[----:B------:R-:W-:-:S04]  /*0a80*/  FFMA R12, R17, R12, 0.055503588169813156128 ;  /* 0x3d6357bb110c7423 */ /* 0x000fc8000000000c */
[----:B------:R-:W-:-:S04]  /*0a90*/  FFMA R12, R17, R12, 0.24022644758224487305 ;  /* 0x3e75fdec110c7423 */ /* 0x000fc8000000000c */
[----:B------:R-:W-:-:S04]  /*0aa0*/  FFMA R12, R17, R12, 0.69314718246459960938 ;  /* 0x3f317218110c7423 */ /* 0x000fc8000000000c */
[----:B------:R-:W-:-:S04]  /*0ab0*/  FFMA R12, R17, R12, 1 ;  /* 0x3f800000110c7423 */ /* 0x000fc8000000000c */
[----:B------:R-:W-:-:S04]  /*0ac0*/  FMUL R12, R12, R21 ;  /* 0x000000150c0c7220 */ /* 0x000fc80000400000 */
[----:B------:R-:W-:Y:S01]  /*0ad0*/  FMUL R15, R12, R15 ;  /* 0x0000000f0c0f7220 */ /* 0x000fe20000400000 */
[----:B------:R-:W-:Y:S02]  /*0ae0*/  MOV R12, 0x3f800000 ;  /* 0x3f800000000c7802 */ /* 0x000fe40000000f00 */
[----:B------:R-:W-:Y:S01]  /*0af0*/  @P1 FSEL R15, RZ, +INF , !P2 ;  /* 0x7f800000ff0f1808 */ /* 0x000fe20005000000 */
[----:B------:R-:W-:Y:S06]  /*0b00*/  @P0 BRA `(.L_x_21) ;  /* 0x0000000000500947 */ /* 0x000fec0003800000 */
        /* <DEDUP_REMOVED lines=13> */
.L_x_22:
[----:B------:R-:W-:Y:S02]  /*0be0*/  FSETP.NEU.AND P0, PT, |R4|, +INF , PT ;  /* 0x7f8000000400780b */ /* 0x000fe40003f0d200 */
[----:B------:R-:W-:-:S13]  /*0bf0*/  FSETP.EQ.AND P1, PT, R13, -1, PT ;  /* 0xbf8000000d00780b */ /* 0x000fda0003f22000 */
[----:B------:R-:W-:Y:S05]  /*0c00*/  @!P0 BRA P1, `(.L_x_21) ;  /* 0x0000000000108947 */ /* 0x000fea0000800000 */
[----:B------:R-:W-:Y:S02]  /*0c10*/  FSETP.GEU.AND P0, PT, R13, RZ, PT ;  /* 0x000000ff0d00720b */ /* 0x000fe40003f0e000 */
[----:B------:R-:W-:-:S11]  /*0c20*/  MOV R12, R15 ;  /* 0x0000000f000c7202 */ /* 0x000fd60000000f00 */
[----:B------:R-:W-:-:S04]  /*0c30*/  @!P0 FSETP.NEU.AND P1, PT, |R16|, 1, PT ;  /* 0x3f8000001000880b */ /* 0x000fc80003f2d200 */
[----:B------:R-:W-:-:S09]  /*0c40*/  @!P0 FSEL R12, R15, -R15, P1 ;  /* 0x8000000f0f0c8208 */ /* 0x000fd20000800000 */
.L_x_21:
[----:B------:R-:W-:Y:S01]  /*0c50*/  FADD R15, -R14, 1 ;  /* 0x3f8000000e0f7421 */ /* 0x000fe20000000100 */
[----:B------:R-:W-:Y:S03]  /*0c60*/  BSSY.RECONVERGENT B0, `(.L_x_23) ;  /* 0x000000e000007945 */ /* 0x000fe60003800200 */
        /* <DEDUP_REMOVED lines=8> */
[----:B------:R-:W-:Y:S02]  /*0cf0*/  MOV R4, R15 ;  /* 0x0000000f00047202 */ /* 0x000fe40000000f00 */
[----:B------:R-:W-:Y:S02]  /*0d00*/  MOV R3, R2 ;  /* 0x0000000200037202 */ /* 0x000fe40000000f00 */
[----:B------:R-:W-:-:S07]  /*0d10*/  MOV R14, 0xd30 ;  /* 0x00000d30000e7802 */ /* 0x000fce0000000f00 */
[----:B-----5:R-:W-:Y:S05]  /*0d20*/  CALL.REL.NOINC `($__internal_3_$__cuda_sm3x_div_rn_noftz_f32_slowpath) ;  /* 0x00000004002c7944 */ /* 0x020fea0003c00000 */
[----:B------:R-:W-:-:S07]  /*0d30*/  MOV R13, R4 ;  /* 0x00000004000d7202 */ /* 0x000fce0000000f00 */
.L_x_24:
[----:B------:R-:W-:Y:S05]  /*0d40*/  BSYNC.RECONVERGENT B0 ;  /* 0x0000000000007941 */ /* 0x000fea0003800200 */
.L_x_23:
        /* <DEDUP_REMOVED lines=10> */
[----:B------:R-:W-:Y:S01]  /*0df0*/  MOV R4, R15 ;  /* 0x0000000f00047202 */ /* 0x000fe20000000f00 */
[----:B------:R-:W-:Y:S01]  /*0e00*/  IMAD.MOV.U32 R3, RZ, RZ, R0 ;  /* 0x000000ffff037224 */ /* 0x000fe200078e0000 */
[----:B------:R-:W-:-:S07]  /*0e10*/  MOV R14, 0xe30 ;  /* 0x00000e30000e7802 */ /* 0x000fce0000000f00 */
[----:B-----5:R-:W-:Y:S05]  /*0e20*/  CALL.REL.NOINC `($__internal_3_$__cuda_sm3x_div_rn_noftz_f32_slowpath) ;  /* 0x0000000000ec7944 */ /* 0x020fea0003c00000 */
.L_x_26:
[----:B------:R-:W-:Y:S05]  /*0e30*/  BSYNC.RECONVERGENT B0 ;  /* 0x0000000000007941 */ /* 0x000fea0003800200 */
.L_x_25:
[----:B------:R-:W0:Y:S01]  /*0e40*/  LDCU UR6, c[0x0][0x3a0] ;  /* 0x00007400ff0677ac */ /* 0x000e220008000800 */
[----:B------:R-:W-:Y:S01]  /*0e50*/  IADD3 R3, PT, PT, R4, -0xd000000, RZ ;  /* 0xf300000004037810 */ /* 0x000fe20007ffe0ff */
[----:B------:R1:W2:Y:S01]  /*0e60*/  MUFU.RSQ R15, R4 ;  /* 0x00000004000f7308 */ /* 0x0002a20000001400 */
[----:B------:R-:W-:Y:S02]  /*0e70*/  BSSY.RECONVERGENT B0, `(.L_x_27) ;  /* 0x000000b000007945 */ /* 0x000fe40003800200 */
[----:B------:R-:W-:Y:S01]  /*0e80*/  ISETP.GT.U32.AND P0, PT, R3, 0x727fffff, PT ;  /* 0x727fffff0300780c */ /* 0x000fe20003f04070 */
[----:B0-----:R-:W-:-:S12]  /*0e90*/  FMUL R3, R13, UR6 ;  /* 0x000000060d037c20 */ /* 0x001fd80008400000 */
[----:B-12---:R-:W-:Y:S05]  /*0ea0*/  @!P0 BRA `(.L_x_28) ;  /* 0x00000000000c8947 */ /* 0x006fea0003800000 */
[----:B------:R-:W-:-:S07]  /*0eb0*/  MOV R17, 0xed0 ;  /* 0x00000ed000117802 */ /* 0x000fce0000000f00 */
[----:B-----5:R-:W-:Y:S05]  /*0ec0*/  CALL.REL.NOINC `($__internal_2_$__cuda_sm20_sqrt_rn_f32_slowpath) ;  /* 0x0000000000687944 */ /* 0x020fea0003c00000 */
[----:B------:R-:W-:Y:S05]  /*0ed0*/  BRA `(.L_x_29) ;  /* 0x0000000000107947 */ /* 0x000fea0003800000 */
.L_x_28:
[C---:B------:R-:W-:Y:S01]  /*0ee0*/  FMUL.FTZ R13, R15.reuse, R4 ;  /* 0x000000040f0d7220 */ /* 0x040fe20000410000 */
[----:B------:R-:W-:-:S03]  /*0ef0*/  FMUL.FTZ R12, R15, 0.5 ;  /* 0x3f0000000f0c7820 */ /* 0x000fc60000410000 */
[----:B------:R-:W-:-:S04]  /*0f00*/  FFMA R4, -R13, R13, R4 ;  /* 0x0000000d0d047223 */ /* 0x000fc80000000104 */
[----:B------:R-:W-:-:S07]  /*0f10*/  FFMA R4, R4, R12, R13 ;  /* 0x0000000c04047223 */ /* 0x000fce000000000d */
.L_x_29:
[----:B------:R-:W-:Y:S05]  /*0f20*/  BSYNC.RECONVERGENT B0 ;  /* 0x0000000000007941 */ /* 0x000fea0003800200 */
.L_x_27:
        /* <DEDUP_REMOVED lines=12> */
[----:B------:R-:W-:-:S07]  /*0ff0*/  MOV R14, 0x1010 ;  /* 0x00001010000e7802 */ /* 0x000fce0000000f00 */
[----:B-----5:R-:W-:Y:S05]  /*1000*/  CALL.REL.NOINC `($__internal_3_$__cuda_sm3x_div_rn_noftz_f32_slowpath) ;  /* 0x0000000000747944 */ /* 0x020fea0003c00000 */
.L_x_31:
[----:B------:R-:W-:Y:S05]  /*1010*/  BSYNC.RECONVERGENT B0 ;  /* 0x0000000000007941 */ /* 0x000fea0003800200 */
.L_x_30:
[----:B-----5:R-:W-:-:S05]  /*1020*/  FADD R5, R5, -R4 ;  /* 0x8000000405057221 */ /* 0x020fca0000000000 */
[----:B------:R-:W-:Y:S04]  /*1030*/  STG.E desc[UR4][R6.64], R5 ;  /* 0x0000000506007986 */ /* 0x000fe8000c101904 */
[----:B------:R-:W-:Y:S04]  /*1040*/  STG.E desc[UR4][R10.64], R2 ;  /* 0x000000020a007986 */ /* 0x000fe8000c101904 */
[----:B------:R-:W-:Y:S01]  /*1050*/  STG.E desc[UR4][R8.64], R0 ;  /* 0x0000000008007986 */ /* 0x000fe2000c101904 */
[----:B------:R-:W-:Y:S05]  /*1060*/  EXIT ;  /* 0x000000000000794d */ /* 0x000fea0003800000 */
        .weak           $__internal_2_$__cuda_sm20_sqrt_rn_f32_slowpath
        .type           $__internal_2_$__cuda_sm20_sqrt_rn_f32_slowpath,@function
        .size           $__internal_2_$__cuda_sm20_sqrt_rn_f32_slowpath,($__internal_3_$__cuda_sm3x_div_rn_noftz_f32_slowpath - $__internal_2_$__cuda_sm20_sqrt_rn_f32_slowpath)
$__internal_2_$__cuda_sm20_sqrt_rn_f32_slowpath:
[----:B------:R-:W-:-:S13]  /*1070*/  LOP3.LUT P0, RZ, R4, 0x7fffffff, RZ, 0xc0, !PT ;  /* 0x7fffffff04ff7812 */ /* 0x000fda000780c0ff */
[----:B------:R-:W-:Y:S01]  /*1080*/  @!P0 MOV R12, R4 ;  /* 0x00000004000c8202 */ /* 0x000fe20000000f00 */
[----:B------:R-:W-:Y:S06]  /*1090*/  @!P0 BRA `(.L_x_32) ;  /* 0x0000000000408947 */ /* 0x000fec0003800000 */
[----:B------:R-:W-:-:S13]  /*10a0*/  FSETP.GEU.FTZ.AND P0, PT, R4, RZ, PT ;  /* 0x000000ff0400720b */ /* 0x000fda0003f1e000 */
[----:B------:R-:W-:Y:S01]  /*10b0*/  @!P0 MOV R12, 0x7fffffff ;  /* 0x7fffffff000c8802 */ /* 0x000fe20000000f00 */
[----:B------:R-:W-:Y:S06]  /*10c0*/  @!P0 BRA `(.L_x_32) ;  /* 0x0000000000348947 */ /* 0x000fec0003800000 */
[----:B------:R-:W-:-:S13]  /*10d0*/  FSETP.GTU.FTZ.AND P0, PT, |R4|, +INF , PT ;  /* 0x7f8000000400780b */ /* 0x000fda0003f1c200 */
[----:B------:R-:W-:Y:S01]  /*10e0*/  @P0 FADD.FTZ R12, R4, 1 ;  /* 0x3f800000040c0421 */ /* 0x000fe20000010000 */
[----:B------:R-:W-:Y:S06]  /*10f0*/  @P0 BRA `(.L_x_32) ;  /* 0x0000000000280947 */ /* 0x000fec0003800000 */
[----:B------:R-:W-:-:S13]  /*1100*/  FSETP.NEU.FTZ.AND P0, PT, |R4|, +INF , PT ;  /* 0x7f8000000400780b */ /* 0x000fda0003f1d200 */
[----:B------:R-:W-:-:S04]  /*1110*/  @P0 FFMA R13, R4, 1.84467440737095516160e+19, RZ ;  /* 0x5f800000040d0823 */ /* 0x000fc800000000ff */
[----:B------:R-:W0:Y:S02]  /*1120*/  @P0 MUFU.RSQ R12, R13 ;  /* 0x0000000d000c0308 */ /* 0x000e240000001400 */
[----:B0-----:R-:W-:Y:S01]  /*1130*/  @P0 FMUL.FTZ R14, R13, R12 ;  /* 0x0000000c0d0e0220 */ /* 0x001fe20000410000 */
[----:B------:R-:W-:Y:S01]  /*1140*/  @P0 FMUL.FTZ R16, R12, 0.5 ;  /* 0x3f0000000c100820 */ /* 0x000fe20000410000 */
[----:B------:R-:W-:Y:S02]  /*1150*/  @!P0 MOV R12, R4 ;  /* 0x00000004000c8202 */ /* 0x000fe40000000f00 */
[----:B------:R-:W-:-:S04]  /*1160*/  @P0 FADD.FTZ R15, -R14, -RZ ;  /* 0x800000ff0e0f0221 */ /* 0x000fc80000010100 */
[----:B------:R-:W-:-:S04]  /*1170*/  @P0 FFMA R15, R14, R15, R13 ;  /* 0x0000000f0e0f0223 */ /* 0x000fc8000000000d */
[----:B------:R-:W-:-:S04]  /*1180*/  @P0 FFMA R15, R15, R16, R14 ;  /* 0x000000100f0f0223 */ /* 0x000fc8000000000e */
[----:B------:R-:W-:-:S07]  /*1190*/  @P0 FMUL.FTZ R12, R15, 2.3283064365386962891e-10 ;  /* 0x2f8000000f0c0820 */ /* 0x000fce0000410000 */
.L_x_32:
[----:B------:R-:W-:Y:S01]  /*11a0*/  MOV R4, R12 ;  /* 0x0000000c00047202 */ /* 0x000fe20000000f00 */
[----:B------:R-:W-:Y:S01]  /*11b0*/  IMAD.MOV.U32 R13, RZ, RZ, 0x0 ;  /* 0x00000000ff0d7424 */ /* 0x000fe200078e00ff */
[----:B------:R-:W-:-:S04]  /*11c0*/  MOV R12, R17 ;  /* 0x00000011000c7202 */ /* 0x000fc80000000f00 */
[----:B------:R-:W-:Y:S05]  /*11d0*/  RET.REL.NODEC R12 `(adam_step_kernel) ;  /* 0xffffffec0c887950 */ /* 0x000fea0003c3ffff */
        .weak           $__internal_3_$__cuda_sm3x_div_rn_noftz_f32_slowpath
        .type           $__internal_3_$__cuda_sm3x_div_rn_noftz_f32_slowpath,@function
        .size           $__internal_3_$__cuda_sm3x_div_rn_noftz_f32_slowpath,(.L_x_48 - $__internal_3_$__cuda_sm3x_div_rn_noftz_f32_slowpath)
$__internal_3_$__cuda_sm3x_div_rn_noftz_f32_slowpath:
[----:B------:R-:W-:Y:S01]  /*11e0*/  SHF.R.U32.HI R15, RZ, 0x17, R4 ;  /* 0x00000017ff0f7819 */ /* 0x000fe20000011604 */
[----:B------:R-:W-:Y:S01]  /*11f0*/  BSSY.RECONVERGENT B1, `(.L_x_33) ;  /* 0x0000062000017945 */ /* 0x000fe20003800200 */
[----:B------:R-:W-:Y:S02]  /*1200*/  SHF.R.U32.HI R16, RZ, 0x17, R3 ;  /* 0x00000017ff107819 */ /* 0x000fe40000011603 */
[----:B------:R-:W-:Y:S02]  /*1210*/  LOP3.LUT R15, R15, 0xff, RZ, 0xc0, !PT ;  /* 0x000000ff0f0f7812 */ /* 0x000fe400078ec0ff */
[----:B------:R-:W-:Y:S02]  /*1220*/  LOP3.LUT R18, R16, 0xff, RZ, 0xc0, !PT ;  /* 0x000000ff10127812 */ /* 0x000fe400078ec0ff */
[----:B------:R-:W-:Y:S02]  /*1230*/  IADD3 R19, PT, PT, R15, -0x1, RZ ;  /* 0xffffffff0f137810 */ /* 0x000fe40007ffe0ff */
[----:B------:R-:W-:-:S02]  /*1240*/  IADD3 R17, PT, PT, R18, -0x1, RZ ;  /* 0xffffffff12117810 */ /* 0x000fc40007ffe0ff */
[----:B------:R-:W-:-:S04]  /*1250*/  ISETP.GT.U32.AND P0, PT, R19, 0xfd, PT ;  /* 0x000000fd1300780c */ /* 0x000fc80003f04070 */
[----:B------:R-:W-:-:S13]  /*1260*/  ISETP.GT.U32.OR P0, PT, R17, 0xfd, P0 ;  /* 0x000000fd1100780c */ /* 0x000fda0000704470 */
[----:B------:R-:W-:Y:S01]  /*1270*/  @!P0 MOV R16, RZ ;  /* 0x000000ff00108202 */ /* 0x000fe20000000f00 */
[----:B------:R-:W-:Y:S06]  /*1280*/  @!P0 BRA `(.L_x_34) ;  /* 0x00000000005c8947 */ /* 0x000fec0003800000 */
[----:B------:R-:W-:Y:S02]  /*1290*/  FSETP.GTU.FTZ.AND P0, PT, |R3|, +INF , PT ;  /* 0x7f8000000300780b */ /* 0x000fe40003f1c200 */
        /* <DEDUP_REMOVED lines=17> */
[----:B------:R-:W-:Y:S01]  /*13b0*/  @P0 MOV R16, RZ ;  /* 0x000000ff00100202 */ /* 0x000fe20000000f00 */
[----:B------:R-:W-:Y:S01]  /*13c0*/  @!P0 FFMA R3, R3, 1.84467440737095516160e+19, RZ ;  /* 0x5f80000003038823 */ /* 0x000fe200000000ff */
[----:B------:R-:W-:Y:S01]  /*13d0*/  @!P0 MOV R16, 0xffffffc0 ;  /* 0xffffffc000108802 */ /* 0x000fe20000000f00 */
[----:B------:R-:W-:-:S03]  /*13e0*/  @!P1 FFMA R4, R4, 1.84467440737095516160e+19, RZ ;  /* 0x5f80000004049823 */ /* 0x000fc600000000ff */
[----:B------:R-:W-:-:S07]  /*13f0*/  @!P1 IADD3 R16, PT, PT, R16, 0x40, RZ ;  /* 0x0000004010109810 */ /* 0x000fce0007ffe0ff */
.L_x_34:
[----:B------:R-:W-:Y:S01]  /*1400*/  LEA R17, R15, 0xc0800000, 0x17 ;  /* 0xc08000000f117811 */ /* 0x000fe200078eb8ff */
[----:B------:R-:W-:Y:S01]  /*1410*/  BSSY.RECONVERGENT B2, `(.L_x_39) ;  /* 0x0000036000027945 */ /* 0x000fe20003800200 */
[----:B------:R-:W-:Y:S02]  /*1420*/  IADD3 R18, PT, PT, R18, -0x7f, RZ ;  /* 0xffffff8112127810 */ /* 0x000fe40007ffe0ff */
[----:B------:R-:W-:-:S03]  /*1430*/  IADD3 R19, PT, PT, -R17, R4, RZ ;  /* 0x0000000411137210 */ /* 0x000fc60007ffe1ff */
[C---:B------:R-:W-:Y:S01]  /*1440*/  IMAD R3, R18.reuse, -0x800000, R3 ;  /* 0xff80000012037824 */ /* 0x040fe200078e0203 */
[----:B------:R0:W1:Y:S01]  /*1450*/  MUFU.RCP R4, R19 ;  /* 0x0000001300047308 */ /* 0x0000620000001000 */
[----:B------:R-:W-:Y:S01]  /*1460*/  FADD.FTZ R20, -R19, -RZ ;  /* 0x800000ff13147221 */ /* 0x000fe20000010100 */
[----:B0-----:R-:W-:-:S05]  /*1470*/  IADD3 R19, PT, PT, R18, 0x7f, -R15 ;  /* 0x0000007f12137810 */ /* 0x001fca0007ffe80f */
[----:B------:R-:W-:Y:S02]  /*1480*/  IMAD.IADD R16, R19, 0x1, R16 ;  /* 0x0000000113107824 */ /* 0x000fe400078e0210 */
[----:B-1----:R-:W-:-:S04]  /*1490*/  FFMA R17, R4, R20, 1 ;  /* 0x3f80000004117423 */ /* 0x002fc80000000014 */
[----:B------:R-:W-:-:S04]  /*14a0*/  FFMA R4, R4, R17, R4 ;  /* 0x0000001104047223 */ /* 0x000fc80000000004 */
[----:B------:R-:W-:-:S04]  /*14b0*/  FFMA R17, R3, R4, RZ ;  /* 0x0000000403117223 */ /* 0x000fc800000000ff */
[----:B------:R-:W-:-:S04]  /*14c0*/  FFMA R21, R20, R17, R3 ;  /* 0x0000001114157223 */ /* 0x000fc80000000003 */
[----:B------:R-:W-:-:S04]  /*14d0*/  FFMA R17, R4, R21, R17 ;  /* 0x0000001504117223 */ /* 0x000fc80000000011 */
[----:B------:R-:W-:-:S04]  /*14e0*/  FFMA R20, R20, R17, R3 ;  /* 0x0000001114147223 */ /* 0x000fc80000000003 */
[----:B------:R-:W-:-:S05]  /*14f0*/  FFMA R3, R4, R20, R17 ;  /* 0x0000001404037223 */ /* 0x000fca0000000011 */
[----:B------:R-:W-:-:S04]  /*1500*/  SHF.R.U32.HI R15, RZ, 0x17, R3 ;  /* 0x00000017ff0f7819 */ /* 0x000fc80000011603 */
[----:B------:R-:W-:-:S04]  /*1510*/  LOP3.LUT R15, R15, 0xff, RZ, 0xc0, !PT ;  /* 0x000000ff0f0f7812 */ /* 0x000fc800078ec0ff */
[----:B------:R-:W-:-:S04]  /*1520*/  IADD3 R18, PT, PT, R15, R16, RZ ;  /* 0x000000100f127210 */ /* 0x000fc80007ffe0ff */
[----:B------:R-:W-:-:S04]  /*1530*/  IADD3 R15, PT, PT, R18, -0x1, RZ ;  /* 0xffffffff120f7810 */ /* 0x000fc80007ffe0ff */
        /* <DEDUP_REMOVED lines=9> */
[-CC-:B------:R-:W-:Y:S01]  /*15d0*/  FFMA.RZ R15, R4, R20.reuse, R17.reuse ;  /* 0x00000014040f7223 */ /* 0x180fe2000000c011 */
[C---:B------:R-:W-:Y:S02]  /*15e0*/  ISETP.NE.AND P2, PT, R18.reuse, RZ, PT ;  /* 0x000000ff1200720c */ /* 0x040fe40003f45270 */
[----:B------:R-:W-:Y:S02]  /*15f0*/  ISETP.NE.AND P1, PT, R18, RZ, PT ;  /* 0x000000ff1200720c */ /* 0x000fe40003f25270 */
[----:B------:R-:W-:Y:S01]  /*1600*/  LOP3.LUT R16, R15, 0x7fffff, RZ, 0xc0, !PT ;  /* 0x007fffff0f107812 */ /* 0x000fe200078ec0ff */
[CCC-:B------:R-:W-:Y:S01]  /*1610*/  FFMA.RP R15, R4.reuse, R20.reuse, R17.reuse ;  /* 0x00000014040f7223 */ /* 0x1c0fe20000008011 */
[----:B------:R-:W-:Y:S01]  /*1620*/  FFMA.RM R4, R4, R20, R17 ;  /* 0x0000001404047223 */ /* 0x000fe20000004011 */
[----:B------:R-:W-:Y:S02]  /*1630*/  IADD3 R17, PT, PT, R18, 0x20, RZ ;  /* 0x0000002012117810 */ /* 0x000fe40007ffe0ff */
[----:B------:R-:W-:-:S02]  /*1640*/  LOP3.LUT R16, R16, 0x800000, RZ, 0xfc, !PT ;  /* 0x0080000010107812 */ /* 0x000fc400078efcff */
[----:B------:R-:W-:Y:S02]  /*1650*/  IADD3 R18, PT, PT, -R18, RZ, RZ ;  /* 0x000000ff12127210 */ /* 0x000fe40007ffe1ff */
[----:B------:R-:W-:Y:S02]  /*1660*/  SHF.L.U32 R17, R16, R17, RZ ;  /* 0x0000001110117219 */ /* 0x000fe400000006ff */
[----:B------:R-:W-:Y:S02]  /*1670*/  FSETP.NEU.FTZ.AND P0, PT, R15, R4, PT ;  /* 0x000000040f00720b */ /* 0x000fe40003f1d000 */
[----:B------:R-:W-:Y:S02]  /*1680*/  SEL R15, R18, RZ, P2 ;  /* 0x000000ff120f7207 */ /* 0x000fe40001000000 */
[----:B------:R-:W-:Y:S02]  /*1690*/  ISETP.NE.AND P1, PT, R17, RZ, P1 ;  /* 0x000000ff1100720c */ /* 0x000fe40000f25270 */
[----:B------:R-:W-:-:S02]  /*16a0*/  SHF.R.U32.HI R15, RZ, R15, R16 ;  /* 0x0000000fff0f7219 */ /* 0x000fc40000011610 */
[----:B------:R-:W-:Y:S02]  /*16b0*/  PLOP3.LUT P0, PT, P0, P1, PT, 0xf8, 0x8f ;  /* 0x00000000008f781c */ /* 0x000fe40000703f70 */
[----:B------:R-:W-:Y:S02]  /*16c0*/  SHF.R.U32.HI R17, RZ, 0x1, R15 ;  /* 0x00000001ff117819 */ /* 0x000fe4000001160f */
[----:B------:R-:W-:-:S04]  /*16d0*/  SEL R4, RZ, 0x1, !P0 ;  /* 0x00000001ff047807 */ /* 0x000fc80004000000 */
[----:B------:R-:W-:-:S04]  /*16e0*/  LOP3.LUT R4, R4, 0x1, R17, 0xf8, !PT ;  /* 0x0000000104047812 */ /* 0x000fc800078ef811 */
[----:B------:R-:W-:-:S04]  /*16f0*/  LOP3.LUT R4, R4, R15, RZ, 0xc0, !PT ;  /* 0x0000000f04047212 */ /* 0x000fc800078ec0ff */
[----:B------:R-:W-:-:S04]  /*1700*/  IADD3 R4, PT, PT, R17, R4, RZ ;  /* 0x0000000411047210 */ /* 0x000fc80007ffe0ff */
[----:B------:R-:W-:Y:S01]  /*1710*/  LOP3.LUT R3, R4, R3, RZ, 0xfc, !PT ;  /* 0x0000000304037212 */ /* 0x000fe200078efcff */
[----:B------:R-:W-:Y:S06]  /*1720*/  BRA `(.L_x_42) ;  /* 0x0000000000107947 */ /* 0x000fec0003800000 */
.L_x_41:
[----:B------:R-:W-:-:S04]  /*1730*/  LOP3.LUT R3, R3, 0x80000000, RZ, 0xc0, !PT ;  /* 0x8000000003037812 */ /* 0x000fc800078ec0ff */
[----:B------:R-:W-:Y:S01]  /*1740*/  LOP3.LUT R3, R3, 0x7f800000, RZ, 0xfc, !PT ;  /* 0x7f80000003037812 */ /* 0x000fe200078efcff */
[----:B------:R-:W-:Y:S06]  /*1750*/  BRA `(.L_x_42) ;  /* 0x0000000000047947 */ /* 0x000fec0003800000 */
.L_x_40:
[----:B------:R-:W-:-:S07]  /*1760*/  LEA R3, R16, R3, 0x17 ;  /* 0x0000000310037211 */ /* 0x000fce00078eb8ff */
.L_x_42:
[----:B------:R-:W-:Y:S05]  /*1770*/  BSYNC.RECONVERGENT B2 ;  /* 0x0000000000027941 */ /* 0x000fea0003800200 */
.L_x_39:
[----:B------:R-:W-:Y:S05]  /*1780*/  BRA `(.L_x_43) ;  /* 0x0000000000207947 */ /* 0x000fea0003800000 */
.L_x_38:
[----:B------:R-:W-:-:S04]  /*1790*/  LOP3.LUT R3, R4, 0x80000000, R3, 0x48, !PT ;  /* 0x8000000004037812 */ /* 0x000fc800078e4803 */
[----:B------:R-:W-:Y:S01]  /*17a0*/  LOP3.LUT R3, R3, 0x7f800000, RZ, 0xfc, !PT ;  /* 0x7f80000003037812 */ /* 0x000fe200078efcff */
[----:B------:R-:W-:Y:S06]  /*17b0*/  BRA `(.L_x_43) ;  /* 0x0000000000147947 */ /* 0x000fec0003800000 */
.L_x_37:
[----:B------:R-:W-:Y:S01]  /*17c0*/  LOP3.LUT R3, R4, 0x80000000, R3, 0x48, !PT ;  /* 0x8000000004037812 */ /* 0x000fe200078e4803 */
[----:B------:R-:W-:Y:S06]  /*17d0*/  BRA `(.L_x_43) ;  /* 0x00000000000c7947 */ /* 0x000fec0003800000 */
.L_x_36:
[----:B------:R-:W0:Y:S01]  /*17e0*/  MUFU.RSQ R3, -QNAN ;  /* 0xffc0000000037908 */ /* 0x000e220000001400 */
[----:B------:R-:W-:Y:S05]  /*17f0*/  BRA `(.L_x_43) ;  /* 0x0000000000047947 */ /* 0x000fea0003800000 */
.L_x_35:
[----:B------:R-:W-:-:S07]  /*1800*/  FADD.FTZ R3, R3, R4 ;  /* 0x0000000403037221 */ /* 0x000fce0000010000 */
.L_x_43:
[----:B------:R-:W-:Y:S05]  /*1810*/  BSYNC.RECONVERGENT B1 ;  /* 0x0000000000017941 */ /* 0x000fea0003800200 */
.L_x_33:
[----:B------:R-:W-:Y:S01]  /*1820*/  HFMA2 R15, -RZ, RZ, 0, 0 ;  /* 0x00000000ff0f7431 */ /* 0x000fe200000001ff */
[----:B0-----:R-:W-:-:S03]  /*1830*/  MOV R4, R3 ;  /* 0x0000000300047202 */ /* 0x001fc60000000f00 */
[----:B------:R-:W-:Y:S05]  /*1840*/  RET.REL.NODEC R14 `(adam_step_kernel) ;  /* 0xffffffe40eec7950 */ /* 0x000fea0003c3ffff */
.L_x_44:
        /* <DEDUP_REMOVED lines=11> */
.L_x_48:


//--------------------- .nv.shared.reserved.0     --------------------------
	.section	.nv.shared.reserved.0,"aw",@nobits
	.weak		__nv_reservedSMEM_offset_0_alias
	.size		__nv_reservedSMEM_offset_0_alias, 0, 64
	.other		__nv_reservedSMEM_offset_0_alias,@"STO_CUDA_RESERVED_SHARED STV_DEFAULT"
__nv_reservedSMEM_offset_0_alias:
	.zero		0
	.zero		64


//--------------------- .nv.constant0.adagrad_step_kernel --------------------------
	.section	.nv.constant0.adagrad_step_kernel,"a",@progbits
	.sectionflags	@""
	.align	4
.nv.constant0.adagrad_step_kernel:
	.zero		932


//--------------------- .nv.constant0.momentum_sgd_step_kernel --------------------------
	.section	.nv.constant0.momentum_sgd_step_kernel,"a",@progbits
	.sectionflags	@""
	.align	4
.nv.constant0.momentum_sgd_step_kernel:
	.zero		932


//--------------------- .nv.constant0.adam_step_kernel --------------------------
	.section	.nv.constant0.adam_step_kernel,"a",@progbits
	.sectionflags	@""
	.align	4
.nv.constant0.adam_step_kernel:
	.zero		952


//--------------------- SYMBOLS --------------------------

	.type		.nv.reservedSmem.offset0,@object
	.size		.nv.reservedSmem.offset0,0x4
